	.target	sm_90a

	.elftype	@"ET_EXEC"


//--------------------- .note.nv.tkinfo           --------------------------
	.section	.note.nv.tkinfo,"",@"SHT_NOTE"
	.sectionflags	@"SHF_NOTE_NV_TKINFO"
	.tkinfo
        /*0018*/ 	.word	0x00000002
        /*0030*/ 	.string	""
        /*0030*/ 	.string	"ptxas"
        /*0030*/ 	.string	"Cuda compilation tools, release 13.0, V13.0.88"
        /*0030*/ 	.string	"Build cuda_13.0.r13.0/compiler.36424714_0"
        /*0030*/ 	.string	"-arch sm_90a -m 64 "



//--------------------- .note.nv.cuinfo           --------------------------
	.section	.note.nv.cuinfo,"",@"SHT_NOTE"
	.sectionflags	@"SHF_NOTE_NV_CUINFO"
        /*0018*/ 	.short	0x0002
        /*001a*/ 	.short	0x005a
        /*001c*/ 	.short	0x0082
	.zero		2


//--------------------- .nv.info                  --------------------------
	.section	.nv.info,"",@"SHT_CUDA_INFO"
	.align	4


	//----- nvinfo : EIATTR_REGCOUNT
	.align		4
        /*0000*/ 	.byte	0x04, 0x2f
        /*0002*/ 	.short	(.L_12 - .L_11)
	.align		4
.L_11:
        /*0004*/ 	.word	index@(_ZN7cutlass13device_kernelINS_4gemm6kernel13GemmUniversalIN4cute5tupleIJiiiiEEENS1_10collective13CollectiveMmaINS1_37MainloopSm90TmaGmmaWarpSpecializedFP8ILi18ENS5_IJNS4_1CILi1EEESB_SB_EEENS1_32KernelTmaWarpSpecializedPingpongEEENS5_IJNSA_ILi64EEENSA_ILi128EEESF_EEENS_12float_e4m3_tENS5_IJlSB_lEEESI_SJ_NS4_8TiledMMAINS4_8MMA_AtomIJNS4_4SM904GMMA31MMA_64x128x32_F32E4M3E4M3_SS_TNILNSN_7ScaleInE1ELSP_1EEEEEENS4_6LayoutISC_NS5_IJNSA_ILi0EEEST_ST_EEEEENS5_IJNS4_10UnderscoreESW_SW_EEEEENS4_13SM90_TMA_LOADENS4_14ComposedLayoutINS4_7SwizzleILi2ELi4ELi3EEENS4_18smem_ptr_flag_bitsILi8EEENSS_INS5_IJNSA_ILi8EEESF_EEENS5_IJSF_SB_EEEEEEEvNS4_8identityESZ_S19_vS1A_EENS_8epilogue10collective6detail29Sm90TmaWarpSpecializedAdapterINS1D_15DefaultEpilogueISI_SJ_SJ_NS1C_6thread17LinearCombinationISI_Li1EffLNS1H_9ScaleType4KindE0ELNS_15FloatRoundStyleE2ESI_EENS1_15EpilogueDefaultEEEEEvvEEEEvNT_6ParamsE)
        /*0008*/ 	.word	0x000000a8


	//----- nvinfo : EIATTR_FRAME_SIZE
	.align		4
.L_12:
        /*000c*/ 	.byte	0x04, 0x11
        /*000e*/ 	.short	(.L_14 - .L_13)
	.align		4
.L_13:
        /*0010*/ 	.word	index@(_ZN7cutlass13device_kernelINS_4gemm6kernel13GemmUniversalIN4cute5tupleIJiiiiEEENS1_10collective13CollectiveMmaINS1_37MainloopSm90TmaGmmaWarpSpecializedFP8ILi18ENS5_IJNS4_1CILi1EEESB_SB_EEENS1_32KernelTmaWarpSpecializedPingpongEEENS5_IJNSA_ILi64EEENSA_ILi128EEESF_EEENS_12float_e4m3_tENS5_IJlSB_lEEESI_SJ_NS4_8TiledMMAINS4_8MMA_AtomIJNS4_4SM904GMMA31MMA_64x128x32_F32E4M3E4M3_SS_TNILNSN_7ScaleInE1ELSP_1EEEEEENS4_6LayoutISC_NS5_IJNSA_ILi0EEEST_ST_EEEEENS5_IJNS4_10UnderscoreESW_SW_EEEEENS4_13SM90_TMA_LOADENS4_14ComposedLayoutINS4_7SwizzleILi2ELi4ELi3EEENS4_18smem_ptr_flag_bitsILi8EEENSS_INS5_IJNSA_ILi8EEESF_EEENS5_IJSF_SB_EEEEEEEvNS4_8identityESZ_S19_vS1A_EENS_8epilogue10collective6detail29Sm90TmaWarpSpecializedAdapterINS1D_15DefaultEpilogueISI_SJ_SJ_NS1C_6thread17LinearCombinationISI_Li1EffLNS1H_9ScaleType4KindE0ELNS_15FloatRoundStyleE2ESI_EENS1_15EpilogueDefaultEEEEEvvEEEEvNT_6ParamsE)
        /*0014*/ 	.word	0x00000000


	//----- nvinfo : EIATTR_MIN_STACK_SIZE
	.align		4
.L_14:
        /*0018*/ 	.byte	0x04, 0x12
        /*001a*/ 	.short	(.L_16 - .L_15)
	.align		4
.L_15:
        /*001c*/ 	.word	index@(_ZN7cutlass13device_kernelINS_4gemm6kernel13GemmUniversalIN4cute5tupleIJiiiiEEENS1_10collective13CollectiveMmaINS1_37MainloopSm90TmaGmmaWarpSpecializedFP8ILi18ENS5_IJNS4_1CILi1EEESB_SB_EEENS1_32KernelTmaWarpSpecializedPingpongEEENS5_IJNSA_ILi64EEENSA_ILi128EEESF_EEENS_12float_e4m3_tENS5_IJlSB_lEEESI_SJ_NS4_8TiledMMAINS4_8MMA_AtomIJNS4_4SM904GMMA31MMA_64x128x32_F32E4M3E4M3_SS_TNILNSN_7ScaleInE1ELSP_1EEEEEENS4_6LayoutISC_NS5_IJNSA_ILi0EEEST_ST_EEEEENS5_IJNS4_10UnderscoreESW_SW_EEEEENS4_13SM90_TMA_LOADENS4_14ComposedLayoutINS4_7SwizzleILi2ELi4ELi3EEENS4_18smem_ptr_flag_bitsILi8EEENSS_INS5_IJNSA_ILi8EEESF_EEENS5_IJSF_SB_EEEEEEEvNS4_8identityESZ_S19_vS1A_EENS_8epilogue10collective6detail29Sm90TmaWarpSpecializedAdapterINS1D_15DefaultEpilogueISI_SJ_SJ_NS1C_6thread17LinearCombinationISI_Li1EffLNS1H_9ScaleType4KindE0ELNS_15FloatRoundStyleE2ESI_EENS1_15EpilogueDefaultEEEEEvvEEEEvNT_6ParamsE)
        /*0020*/ 	.word	0x00000000
.L_16:


//--------------------- .nv.compat                --------------------------
	.section	.nv.compat,"",@"SHT_CUDA_COMPAT_INFO"
	.align	4
        /*0000*/ 	.byte	0x02, 0x09, 0x01, 0x00, 0x02, 0x02, 0x04, 0x00, 0x02, 0x05, 0x05, 0x00, 0x03, 0x07, 0x01, 0x01
        /*0010*/ 	.byte	0x02, 0x03, 0x01, 0x00, 0x02, 0x06, 0x01, 0x00, 0x04, 0x0b, 0x08, 0x00, 0x00, 0x00, 0x00, 0x00
        /*0020*/ 	.byte	0x00, 0x00, 0x00, 0x00


//--------------------- .nv.info._ZN7cutlass13device_kernelINS_4gemm6kernel13GemmUniversalIN4cute5tupleIJiiiiEEENS1_10collective13CollectiveMmaINS1_37MainloopSm90TmaGmmaWarpSpecializedFP8ILi18ENS5_IJNS4_1CILi1EEESB_SB_EEENS1_32KernelTmaWarpSpecializedPingpongEEENS5_IJNSA_ILi64EEENSA_ILi128EEESF_EEENS_12float_e4m3_tENS5_IJlSB_lEEESI_SJ_NS4_8TiledMMAINS4_8MMA_AtomIJNS4_4SM904GMMA31MMA_64x128x32_F32E4M3E4M3_SS_TNILNSN_7ScaleInE1ELSP_1EEEEEENS4_6LayoutISC_NS5_IJNSA_ILi0EEEST_ST_EEEEENS5_IJNS4_10UnderscoreESW_SW_EEEEENS4_13SM90_TMA_LOADENS4_14ComposedLayoutINS4_7SwizzleILi2ELi4ELi3EEENS4_18smem_ptr_flag_bitsILi8EEENSS_INS5_IJNSA_ILi8EEESF_EEENS5_IJSF_SB_EEEEEEEvNS4_8identityESZ_S19_vS1A_EENS_8epilogue10collective6detail29Sm90TmaWarpSpecializedAdapterINS1D_15DefaultEpilogueISI_SJ_SJ_NS1C_6thread17LinearCombinationISI_Li1EffLNS1H_9ScaleType4KindE0ELNS_15FloatRoundStyleE2ESI_EENS1_15EpilogueDefaultEEEEEvvEEEEvNT_6ParamsE --------------------------
	.section	.nv.info._ZN7cutlass13device_kernelINS_4gemm6kernel13GemmUniversalIN4cute5tupleIJiiiiEEENS1_10collective13CollectiveMmaINS1_37MainloopSm90TmaGmmaWarpSpecializedFP8ILi18ENS5_IJNS4_1CILi1EEESB_SB_EEENS1_32KernelTmaWarpSpecializedPingpongEEENS5_IJNSA_ILi64EEENSA_ILi128EEESF_EEENS_12float_e4m3_tENS5_IJlSB_lEEESI_SJ_NS4_8TiledMMAINS4_8MMA_AtomIJNS4_4SM904GMMA31MMA_64x128x32_F32E4M3E4M3_SS_TNILNSN_7ScaleInE1ELSP_1EEEEEENS4_6LayoutISC_NS5_IJNSA_ILi0EEEST_ST_EEEEENS5_IJNS4_10UnderscoreESW_SW_EEEEENS4_13SM90_TMA_LOADENS4_14ComposedLayoutINS4_7SwizzleILi2ELi4ELi3EEENS4_18smem_ptr_flag_bitsILi8EEENSS_INS5_IJNSA_ILi8EEESF_EEENS5_IJSF_SB_EEEEEEEvNS4_8identityESZ_S19_vS1A_EENS_8epilogue10collective6detail29Sm90TmaWarpSpecializedAdapterINS1D_15DefaultEpilogueISI_SJ_SJ_NS1C_6thread17LinearCombinationISI_Li1EffLNS1H_9ScaleType4KindE0ELNS_15FloatRoundStyleE2ESI_EENS1_15EpilogueDefaultEEEEEvvEEEEvNT_6ParamsE,"",@"SHT_CUDA_INFO"
	.sectionflags	@""
	.align	4


	//----- nvinfo : EIATTR_CUDA_API_VERSION
	.align		4
        /*0000*/ 	.byte	0x04, 0x37
        /*0002*/ 	.short	(.L_18 - .L_17)
.L_17:
        /*0004*/ 	.word	0x00000082


	//----- nvinfo : EIATTR_KPARAM_INFO
	.align		4
.L_18:
        /*0008*/ 	.byte	0x04, 0x17
        /*000a*/ 	.short	(.L_20 - .L_19)
.L_19:
        /*000c*/ 	.word	0x00000000
        /*0010*/ 	.short	0x0000
        /*0012*/ 	.short	0x0070
        /*0014*/ 	.byte	0x00, 0xf0, 0x01, 0x10


	//----- nvinfo : EIATTR_SPARSE_MMA_MASK
	.align		4
.L_20:
        /*0018*/ 	.byte	0x03, 0x50
        /*001a*/ 	.short	0x0000


	//----- nvinfo : EIATTR_MAXREG_COUNT
	.align		4
        /*001c*/ 	.byte	0x03, 0x1b
        /*001e*/ 	.short	0x00a8


	//----- nvinfo : EIATTR_NUM_BARRIERS
	.align		4
        /*0020*/ 	.byte	0x02, 0x4c
        /*0022*/ 	.byte	0x01
	.zero		1


	//----- nvinfo : EIATTR_MERCURY_ISA_VERSION
	.align		4
        /*0024*/ 	.byte	0x03, 0x5f
        /*0026*/ 	.short	0x0101


	//----- nvinfo : EIATTR_INT_WARP_WIDE_INSTR_OFFSETS
	.align		4
        /*0028*/ 	.byte	0x04, 0x31
        /*002a*/ 	.short	(.L_22 - .L_21)


	//   ....[0]....
.L_21:
        /*002c*/ 	.word	0x00000610


	//   ....[1]....
        /*0030*/ 	.word	0x00000630


	//   ....[2]....
        /*0034*/ 	.word	0x000006b0


	//   ....[3]....
        /*0038*/ 	.word	0x000006c0


	//   ....[4]....
        /*003c*/ 	.word	0x000006d0


	//   ....[5]....
        /*0040*/ 	.word	0x000006f0


	//   ....[6]....
        /*0044*/ 	.word	0x00000740


	//   ....[7]....
        /*0048*/ 	.word	0x00000760


	//----- nvinfo : EIATTR_COOP_GROUP_MASK_REGIDS
	.align		4
.L_22:
        /*004c*/ 	.byte	0x04, 0x29
        /*004e*/ 	.short	(.L_24 - .L_23)


	//   ....[0]....
.L_23:
        /*0050*/ 	.word	0xffffffff


	//   ....[1]....
        /*0054*/ 	.word	0xffffffff


	//   ....[2]....
        /*0058*/ 	.word	0xffffffff


	//   ....[3]....
        /*005c*/ 	.word	0xffffffff


	//   ....[4]....
        /*0060*/ 	.word	0xffffffff


	//   ....[5]....
        /*0064*/ 	.word	0xffffffff


	//----- nvinfo : EIATTR_COOP_GROUP_INSTR_OFFSETS
	.align		4
.L_24:
        /*0068*/ 	.byte	0x04, 0x28
        /*006a*/ 	.short	(.L_26 - .L_25)


	//   ....[0]....
.L_25:
        /*006c*/ 	.word	0x00000060


	//   ....[1]....
        /*0070*/ 	.word	0x00000070


	//   ....[2]....
        /*0074*/ 	.word	0x00000130


	//   ....[3]....
        /*0078*/ 	.word	0x000004b0


	//   ....[4]....
        /*007c*/ 	.word	0x000004f0


	//   ....[5]....
        /*0080*/ 	.word	0x00000530


	//----- nvinfo : EIATTR_REG_RECONFIG
	.align		4
.L_26:
        /*0084*/ 	.byte	0x01, 0x54
	.zero		2


	//----- nvinfo : EIATTR_MBARRIER_INSTR_OFFSETS
	.align		4
        /*0088*/ 	.byte	0x04, 0x39
        /*008a*/ 	.short	(.L_28 - .L_27)


	//   ....[0]....
.L_27:
        /*008c*/ 	.word	0x00000250
        /*0090*/ 	.word	0x000000ff
        /*0094*/ 	.word	0x00000000
        /*0098*/ 	.short	0x0100
        /*009a*/ 	.byte	0x08
	.zero		1


	//   ....[1]....
        /*009c*/ 	.word	0x00000260
        /*00a0*/ 	.word	0x000000ff
        /*00a4*/ 	.word	0x00000090
        /*00a8*/ 	.short	0x0100
        /*00aa*/ 	.byte	0x08
	.zero		1


	//   ....[2]....
        /*00ac*/ 	.word	0x00000270
        /*00b0*/ 	.word	0x000000ff
        /*00b4*/ 	.word	0x00000008
        /*00b8*/ 	.short	0x0100
        /*00ba*/ 	.byte	0x08
	.zero		1


	//   ....[3]....
        /*00bc*/ 	.word	0x00000280
        /*00c0*/ 	.word	0x000000ff
        /*00c4*/ 	.word	0x00000098
        /*00c8*/ 	.short	0x0100
        /*00ca*/ 	.byte	0x08
	.zero		1


	//   ....[4]....
        /*00cc*/ 	.word	0x00000290
        /*00d0*/ 	.word	0x000000ff
        /*00d4*/ 	.word	0x00000010
        /*00d8*/ 	.short	0x0100
        /*00da*/ 	.byte	0x08
	.zero		1


	//   ....[5]....
        /*00dc*/ 	.word	0x000002a0
        /*00e0*/ 	.word	0x000000ff
        /*00e4*/ 	.word	0x000000a0
        /*00e8*/ 	.short	0x0100
        /*00ea*/ 	.byte	0x08
	.zero		1


	//   ....[6]....
        /*00ec*/ 	.word	0x000002b0
        /*00f0*/ 	.word	0x000000ff
        /*00f4*/ 	.word	0x00000018
        /*00f8*/ 	.short	0x0100
        /*00fa*/ 	.byte	0x08
	.zero		1


	//   ....[7]....
        /*00fc*/ 	.word	0x000002c0
        /*0100*/ 	.word	0x000000ff
        /*0104*/ 	.word	0x000000a8
        /*0108*/ 	.short	0x0100
        /*010a*/ 	.byte	0x08
	.zero		1


	//   ....[8]....
        /*010c*/ 	.word	0x000002d0
        /*0110*/ 	.word	0x000000ff
        /*0114*/ 	.word	0x00000020
        /*0118*/ 	.short	0x0100
        /*011a*/ 	.byte	0x08
	.zero		1


	//   ....[9]....
        /*011c*/ 	.word	0x000002e0
        /*0120*/ 	.word	0x000000ff
        /*0124*/ 	.word	0x000000b0
        /*0128*/ 	.short	0x0100
        /*012a*/ 	.byte	0x08
	.zero		1


	//   ....[10]....
        /*012c*/ 	.word	0x000002f0
        /*0130*/ 	.word	0x000000ff
        /*0134*/ 	.word	0x00000028
        /*0138*/ 	.short	0x0100
        /*013a*/ 	.byte	0x08
	.zero		1


	//   ....[11]....
        /*013c*/ 	.word	0x00000300
        /*0140*/ 	.word	0x000000ff
        /*0144*/ 	.word	0x000000b8
        /*0148*/ 	.short	0x0100
        /*014a*/ 	.byte	0x08
	.zero		1


	//   ....[12]....
        /*014c*/ 	.word	0x00000310
        /*0150*/ 	.word	0x000000ff
        /*0154*/ 	.word	0x00000030
        /*0158*/ 	.short	0x0100
        /*015a*/ 	.byte	0x08
	.zero		1


	//   ....[13]....
        /*015c*/ 	.word	0x00000320
        /*0160*/ 	.word	0x000000ff
        /*0164*/ 	.word	0x000000c0
        /*0168*/ 	.short	0x0100
        /*016a*/ 	.byte	0x08
	.zero		1


	//   ....[14]....
        /*016c*/ 	.word	0x00000330
        /*0170*/ 	.word	0x000000ff
        /*0174*/ 	.word	0x00000038
        /*0178*/ 	.short	0x0100
        /*017a*/ 	.byte	0x08
	.zero		1


	//   ....[15]....
        /*017c*/ 	.word	0x00000340
        /*0180*/ 	.word	0x000000ff
        /*0184*/ 	.word	0x000000c8
        /*0188*/ 	.short	0x0100
        /*018a*/ 	.byte	0x08
	.zero		1


	//   ....[16]....
        /*018c*/ 	.word	0x00000350
        /*0190*/ 	.word	0x000000ff
        /*0194*/ 	.word	0x00000040
        /*0198*/ 	.short	0x0100
        /*019a*/ 	.byte	0x08
	.zero		1


	//   ....[17]....
        /*019c*/ 	.word	0x00000360
        /*01a0*/ 	.word	0x000000ff
        /*01a4*/ 	.word	0x000000d0
        /*01a8*/ 	.short	0x0100
        /*01aa*/ 	.byte	0x08
	.zero		1


	//   ....[18]....
        /*01ac*/ 	.word	0x00000370
        /*01b0*/ 	.word	0x000000ff
        /*01b4*/ 	.word	0x00000048
        /*01b8*/ 	.short	0x0100
        /*01ba*/ 	.byte	0x08
	.zero		1


	//   ....[19]....
        /*01bc*/ 	.word	0x00000380
        /*01c0*/ 	.word	0x000000ff
        /*01c4*/ 	.word	0x000000d8
        /*01c8*/ 	.short	0x0100
        /*01ca*/ 	.byte	0x08
	.zero		1


	//   ....[20]....
        /*01cc*/ 	.word	0x00000390
        /*01d0*/ 	.word	0x000000ff
        /*01d4*/ 	.word	0x00000050
        /*01d8*/ 	.short	0x0100
        /*01da*/ 	.byte	0x08
	.zero		1


	//   ....[21]....
        /*01dc*/ 	.word	0x000003a0
        /*01e0*/ 	.word	0x000000ff
        /*01e4*/ 	.word	0x000000e0
        /*01e8*/ 	.short	0x0100
        /*01ea*/ 	.byte	0x08
	.zero		1


	//   ....[22]....
        /*01ec*/ 	.word	0x000003b0
        /*01f0*/ 	.word	0x000000ff
        /*01f4*/ 	.word	0x00000058
        /*01f8*/ 	.short	0x0100
        /*01fa*/ 	.byte	0x08
	.zero		1


	//   ....[23]....
        /*01fc*/ 	.word	0x000003c0
        /*0200*/ 	.word	0x000000ff
        /*0204*/ 	.word	0x000000e8
        /*0208*/ 	.short	0x0100
        /*020a*/ 	.byte	0x08
	.zero		1


	//   ....[24]....
        /*020c*/ 	.word	0x000003d0
        /*0210*/ 	.word	0x000000ff
        /*0214*/ 	.word	0x00000060
        /*0218*/ 	.short	0x0100
        /*021a*/ 	.byte	0x08
	.zero		1


	//   ....[25]....
        /*021c*/ 	.word	0x000003e0
        /*0220*/ 	.word	0x000000ff
        /*0224*/ 	.word	0x000000f0
        /*0228*/ 	.short	0x0100
        /*022a*/ 	.byte	0x08
	.zero		1


	//   ....[26]....
        /*022c*/ 	.word	0x000003f0
        /*0230*/ 	.word	0x000000ff
        /*0234*/ 	.word	0x00000068
        /*0238*/ 	.short	0x0100
        /*023a*/ 	.byte	0x08
	.zero		1


	//   ....[27]....
        /*023c*/ 	.word	0x00000400
        /*0240*/ 	.word	0x000000ff
        /*0244*/ 	.word	0x000000f8
        /*0248*/ 	.short	0x0100
        /*024a*/ 	.byte	0x08
	.zero		1


	//   ....[28]....
        /*024c*/ 	.word	0x00000410
        /*0250*/ 	.word	0x000000ff
        /*0254*/ 	.word	0x00000070
        /*0258*/ 	.short	0x0100
        /*025a*/ 	.byte	0x08
	.zero		1


	//   ....[29]....
        /*025c*/ 	.word	0x00000420
        /*0260*/ 	.word	0x000000ff
        /*0264*/ 	.word	0x00000100
        /*0268*/ 	.short	0x0100
        /*026a*/ 	.byte	0x08
	.zero		1


	//   ....[30]....
        /*026c*/ 	.word	0x00000430
        /*0270*/ 	.word	0x000000ff
        /*0274*/ 	.word	0x00000078
        /*0278*/ 	.short	0x0100
        /*027a*/ 	.byte	0x08
	.zero		1


	//   ....[31]....
        /*027c*/ 	.word	0x00000440
        /*0280*/ 	.word	0x000000ff
        /*0284*/ 	.word	0x00000108
        /*0288*/ 	.short	0x0100
        /*028a*/ 	.byte	0x08
	.zero		1


	//   ....[32]....
        /*028c*/ 	.word	0x00000450
        /*0290*/ 	.word	0x000000ff
        /*0294*/ 	.word	0x00000080
        /*0298*/ 	.short	0x0100
        /*029a*/ 	.byte	0x08
	.zero		1


	//   ....[33]....
        /*029c*/ 	.word	0x00000460
        /*02a0*/ 	.word	0x000000ff
        /*02a4*/ 	.word	0x00000110
        /*02a8*/ 	.short	0x0100
        /*02aa*/ 	.byte	0x08
	.zero		1


	//   ....[34]....
        /*02ac*/ 	.word	0x00000470
        /*02b0*/ 	.word	0x000000ff
        /*02b4*/ 	.word	0x00000088
        /*02b8*/ 	.short	0x0100
        /*02ba*/ 	.byte	0x08
	.zero		1


	//   ....[35]....
        /*02bc*/ 	.word	0x00000480
        /*02c0*/ 	.word	0x000000ff
        /*02c4*/ 	.word	0x00000118
        /*02c8*/ 	.short	0x0100
        /*02ca*/ 	.byte	0x08
	.zero		1


	//   ....[36]....
        /*02cc*/ 	.word	0x000007a0
        /*02d0*/ 	.word	0x000000ff
        /*02d4*/ 	.word	0x00000150
        /*02d8*/ 	.short	0x0100
        /*02da*/ 	.byte	0x08
	.zero		1


	//   ....[37]....
        /*02dc*/ 	.word	0x00000810
        /*02e0*/ 	.word	0x000000ff
        /*02e4*/ 	.word	0x00000158
        /*02e8*/ 	.short	0x0100
        /*02ea*/ 	.byte	0x08
	.zero		1


	//   ....[38]....
        /*02ec*/ 	.word	0x00000830
        /*02f0*/ 	.word	0x000000ff
        /*02f4*/ 	.word	0x00000130
        /*02f8*/ 	.short	0x0100
        /*02fa*/ 	.byte	0x09
	.zero		1


	//   ....[39]....
        /*02fc*/ 	.word	0x00000840
        /*0300*/ 	.word	0x000000ff
        /*0304*/ 	.word	0x00000138
        /*0308*/ 	.short	0x0100
        /*030a*/ 	.byte	0x09
	.zero		1


	//   ....[40]....
        /*030c*/ 	.word	0x00000850
        /*0310*/ 	.word	0x000000ff
        /*0314*/ 	.word	0x00000140
        /*0318*/ 	.short	0x0100
        /*031a*/ 	.byte	0x09
	.zero		1


	//   ....[41]....
        /*031c*/ 	.word	0x00000860
        /*0320*/ 	.word	0x000000ff
        /*0324*/ 	.word	0x00000148
        /*0328*/ 	.short	0x0100
        /*032a*/ 	.byte	0x09
	.zero		1


	//   ....[42]....
        /*032c*/ 	.word	0x00001610
        /*0330*/ 	.word	0x000000ff
        /*0334*/ 	.word	0xfffffff8
        /*0338*/ 	.short	0x010a
        /*033a*/ 	.byte	0x0f
	.zero		1


	//   ....[43]....
        /*033c*/ 	.word	0x00001af0
        /*0340*/ 	.word	0x000000ff
        /*0344*/ 	.word	0x00000000
        /*0348*/ 	.short	0x010a
        /*034a*/ 	.byte	0x06
	.zero		1


	//   ....[44]....
        /*034c*/ 	.word	0x00001b30
        /*0350*/ 	.word	0x000000ff
        /*0354*/ 	.word	0x00000000
        /*0358*/ 	.short	0x010a
        /*035a*/ 	.byte	0x06
	.zero		1


	//   ....[45]....
        /*035c*/ 	.word	0x00002430
        /*0360*/ 	.word	0x000000ff
        /*0364*/ 	.word	0x00000000
        /*0368*/ 	.short	0x010a
        /*036a*/ 	.byte	0x09
	.zero		1


	//   ....[46]....
        /*036c*/ 	.word	0x00002470
        /*0370*/ 	.word	0x000000ff
        /*0374*/ 	.word	0x00000000
        /*0378*/ 	.short	0x010a
        /*037a*/ 	.byte	0x09
	.zero		1


	//   ....[47]....
        /*037c*/ 	.word	0x00002ad0
        /*0380*/ 	.word	0x000000ff
        /*0384*/ 	.word	0x00000000
        /*0388*/ 	.short	0x0101
        /*038a*/ 	.byte	0x08
	.zero		1


	//   ....[48]....
        /*038c*/ 	.word	0x00003040
        /*0390*/ 	.word	0x00000011
        /*0394*/ 	.word	0x00000000
        /*0398*/ 	.short	0x0101
        /*039a*/ 	.byte	0x16
	.zero		1


	//   ....[49]....
        /*039c*/ 	.word	0x00003120
        /*03a0*/ 	.word	0x000000ff
        /*03a4*/ 	.word	0x00000000
        /*03a8*/ 	.short	0x0101
        /*03aa*/ 	.byte	0x08
	.zero		1


	//   ....[50]....
        /*03ac*/ 	.word	0x000031d0
        /*03b0*/ 	.word	0x000000ff
        /*03b4*/ 	.word	0x00000008
        /*03b8*/ 	.short	0x010a
        /*03ba*/ 	.byte	0x0f
	.zero		1


	//   ....[51]....
        /*03bc*/ 	.word	0x00007a70
        /*03c0*/ 	.word	0x00000004
        /*03c4*/ 	.word	0x00000000
        /*03c8*/ 	.short	0x0101
        /*03ca*/ 	.byte	0x16
	.zero		1


	//   ....[52]....
        /*03cc*/ 	.word	0x00008350
        /*03d0*/ 	.word	0x00000013
        /*03d4*/ 	.word	0x00000090
        /*03d8*/ 	.short	0x010a
        /*03da*/ 	.byte	0x3f
	.zero		1


	//   ....[53]....
        /*03dc*/ 	.word	0x000086c0
        /*03e0*/ 	.word	0x0000000a
        /*03e4*/ 	.word	0x00000158
        /*03e8*/ 	.short	0x0101
        /*03ea*/ 	.byte	0x3f
	.zero		1


	//   ....[54]....
        /*03ec*/ 	.word	0x00008e20
        /*03f0*/ 	.word	0x00000005
        /*03f4*/ 	.word	0x00000000
        /*03f8*/ 	.short	0x010a
        /*03fa*/ 	.byte	0x3f
	.zero		1


	//   ....[55]....
        /*03fc*/ 	.word	0x00008ea0
        /*0400*/ 	.word	0x00000007
        /*0404*/ 	.word	0x00000000
        /*0408*/ 	.short	0x010a
        /*040a*/ 	.byte	0x3f
	.zero		1


	//   ....[56]....
        /*040c*/ 	.word	0x00008f30
        /*0410*/ 	.word	0x00000006
        /*0414*/ 	.word	0x00000000
        /*0418*/ 	.short	0x010a
        /*041a*/ 	.byte	0x3f
	.zero		1


	//   ....[57]....
        /*041c*/ 	.word	0x00008fc0
        /*0420*/ 	.word	0x00000009
        /*0424*/ 	.word	0x00000000
        /*0428*/ 	.short	0x010a
        /*042a*/ 	.byte	0x3f
	.zero		1


	//   ....[58]....
        /*042c*/ 	.word	0x00009050
        /*0430*/ 	.word	0x00000006
        /*0434*/ 	.word	0x00000000
        /*0438*/ 	.short	0x010a
        /*043a*/ 	.byte	0x3f
	.zero		1


	//   ....[59]....
        /*043c*/ 	.word	0x000090e0
        /*0440*/ 	.word	0x00000009
        /*0444*/ 	.word	0x00000000
        /*0448*/ 	.short	0x010a
        /*044a*/ 	.byte	0x3f
	.zero		1


	//   ....[60]....
        /*044c*/ 	.word	0x00009170
        /*0450*/ 	.word	0x00000006
        /*0454*/ 	.word	0x00000000
        /*0458*/ 	.short	0x010a
        /*045a*/ 	.byte	0x3f
	.zero		1


	//   ....[61]....
        /*045c*/ 	.word	0x00009200
        /*0460*/ 	.word	0x00000009
        /*0464*/ 	.word	0x00000000
        /*0468*/ 	.short	0x010a
        /*046a*/ 	.byte	0x3f
	.zero		1


	//   ....[62]....
        /*046c*/ 	.word	0x00009290
        /*0470*/ 	.word	0x00000006
        /*0474*/ 	.word	0x00000000
        /*0478*/ 	.short	0x010a
        /*047a*/ 	.byte	0x3f
	.zero		1


	//   ....[63]....
        /*047c*/ 	.word	0x00009320
        /*0480*/ 	.word	0x00000009
        /*0484*/ 	.word	0x00000000
        /*0488*/ 	.short	0x010a
        /*048a*/ 	.byte	0x3f
	.zero		1


	//   ....[64]....
        /*048c*/ 	.word	0x000093b0
        /*0490*/ 	.word	0x00000006
        /*0494*/ 	.word	0x00000000
        /*0498*/ 	.short	0x010a
        /*049a*/ 	.byte	0x3f
	.zero		1


	//   ....[65]....
        /*049c*/ 	.word	0x00009440
        /*04a0*/ 	.word	0x00000009
        /*04a4*/ 	.word	0x00000000
        /*04a8*/ 	.short	0x010a
        /*04aa*/ 	.byte	0x3f
	.zero		1


	//   ....[66]....
        /*04ac*/ 	.word	0x000094d0
        /*04b0*/ 	.word	0x00000006
        /*04b4*/ 	.word	0x00000000
        /*04b8*/ 	.short	0x010a
        /*04ba*/ 	.byte	0x3f
	.zero		1


	//   ....[67]....
        /*04bc*/ 	.word	0x00009560
        /*04c0*/ 	.word	0x00000009
        /*04c4*/ 	.word	0x00000000
        /*04c8*/ 	.short	0x010a
        /*04ca*/ 	.byte	0x3f
	.zero		1


	//   ....[68]....
        /*04cc*/ 	.word	0x000095f0
        /*04d0*/ 	.word	0x00000006
        /*04d4*/ 	.word	0x00000000
        /*04d8*/ 	.short	0x010a
        /*04da*/ 	.byte	0x3f
	.zero		1


	//   ....[69]....
        /*04dc*/ 	.word	0x00009680
        /*04e0*/ 	.word	0x00000009
        /*04e4*/ 	.word	0x00000000
        /*04e8*/ 	.short	0x010a
        /*04ea*/ 	.byte	0x3f
	.zero		1


	//   ....[70]....
        /*04ec*/ 	.word	0x00009710
        /*04f0*/ 	.word	0x00000006
        /*04f4*/ 	.word	0x00000000
        /*04f8*/ 	.short	0x010a
        /*04fa*/ 	.byte	0x3f
	.zero		1


	//   ....[71]....
        /*04fc*/ 	.word	0x000097a0
        /*0500*/ 	.word	0x00000003
        /*0504*/ 	.word	0x00000000
        /*0508*/ 	.short	0x010a
        /*050a*/ 	.byte	0x3f
	.zero		1


	//   ....[72]....
        /*050c*/ 	.word	0x00009810
        /*0510*/ 	.word	0x00000011
        /*0514*/ 	.word	0xfffffff8
        /*0518*/ 	.short	0x010a
        /*051a*/ 	.byte	0x3f
	.zero		1


	//   ....[73]....
        /*051c*/ 	.word	0x00009870
        /*0520*/ 	.word	0x00000011
        /*0524*/ 	.word	0x00000000
        /*0528*/ 	.short	0x010a
        /*052a*/ 	.byte	0x3f
	.zero		1


	//   ....[74]....
        /*052c*/ 	.word	0x000098d0
        /*0530*/ 	.word	0x00000012
        /*0534*/ 	.word	0x00000000
        /*0538*/ 	.short	0x010a
        /*053a*/ 	.byte	0x3f
	.zero		1


	//   ....[75]....
        /*053c*/ 	.word	0x00009930
        /*0540*/ 	.word	0x00000011
        /*0544*/ 	.word	0x00000008
        /*0548*/ 	.short	0x010a
        /*054a*/ 	.byte	0x3f
	.zero		1


	//   ....[76]....
        /*054c*/ 	.word	0x00009a00
        /*0550*/ 	.word	0x00000013
        /*0554*/ 	.word	0x00000090
        /*0558*/ 	.short	0x010a
        /*055a*/ 	.byte	0x3f
	.zero		1


	//   ....[77]....
        /*055c*/ 	.word	0x00009ae0
        /*0560*/ 	.word	0x00000005
        /*0564*/ 	.word	0x00000000
        /*0568*/ 	.short	0x010a
        /*056a*/ 	.byte	0x3f
	.zero		1


	//   ....[78]....
        /*056c*/ 	.word	0x00009b30
        /*0570*/ 	.word	0x00000007
        /*0574*/ 	.word	0x00000000
        /*0578*/ 	.short	0x010a
        /*057a*/ 	.byte	0x3f
	.zero		1


	//   ....[79]....
        /*057c*/ 	.word	0x00009b80
        /*0580*/ 	.word	0x00000006
        /*0584*/ 	.word	0x00000000
        /*0588*/ 	.short	0x010a
        /*058a*/ 	.byte	0x3f
	.zero		1


	//   ....[80]....
        /*058c*/ 	.word	0x00009bd0
        /*0590*/ 	.word	0x00000009
        /*0594*/ 	.word	0x00000000
        /*0598*/ 	.short	0x010a
        /*059a*/ 	.byte	0x3f
	.zero		1


	//   ....[81]....
        /*059c*/ 	.word	0x00009c20
        /*05a0*/ 	.word	0x00000006
        /*05a4*/ 	.word	0x00000000
        /*05a8*/ 	.short	0x010a
        /*05aa*/ 	.byte	0x3f
	.zero		1


	//   ....[82]....
        /*05ac*/ 	.word	0x00009c70
        /*05b0*/ 	.word	0x00000009
        /*05b4*/ 	.word	0x00000000
        /*05b8*/ 	.short	0x010a
        /*05ba*/ 	.byte	0x3f
	.zero		1


	//   ....[83]....
        /*05bc*/ 	.word	0x00009cc0
        /*05c0*/ 	.word	0x00000006
        /*05c4*/ 	.word	0x00000000
        /*05c8*/ 	.short	0x010a
        /*05ca*/ 	.byte	0x3f
	.zero		1


	//   ....[84]....
        /*05cc*/ 	.word	0x00009d10
        /*05d0*/ 	.word	0x00000009
        /*05d4*/ 	.word	0x00000000
        /*05d8*/ 	.short	0x010a
        /*05da*/ 	.byte	0x3f
	.zero		1


	//   ....[85]....
        /*05dc*/ 	.word	0x00009d60
        /*05e0*/ 	.word	0x00000006
        /*05e4*/ 	.word	0x00000000
        /*05e8*/ 	.short	0x010a
        /*05ea*/ 	.byte	0x3f
	.zero		1


	//   ....[86]....
        /*05ec*/ 	.word	0x00009db0
        /*05f0*/ 	.word	0x00000009
        /*05f4*/ 	.word	0x00000000
        /*05f8*/ 	.short	0x010a
        /*05fa*/ 	.byte	0x3f
	.zero		1


	//   ....[87]....
        /*05fc*/ 	.word	0x00009e00
        /*0600*/ 	.word	0x00000006
        /*0604*/ 	.word	0x00000000
        /*0608*/ 	.short	0x010a
        /*060a*/ 	.byte	0x3f
	.zero		1


	//   ....[88]....
        /*060c*/ 	.word	0x00009e50
        /*0610*/ 	.word	0x00000009
        /*0614*/ 	.word	0x00000000
        /*0618*/ 	.short	0x010a
        /*061a*/ 	.byte	0x3f
	.zero		1


	//   ....[89]....
        /*061c*/ 	.word	0x00009ea0
        /*0620*/ 	.word	0x00000006
        /*0624*/ 	.word	0x00000000
        /*0628*/ 	.short	0x010a
        /*062a*/ 	.byte	0x3f
	.zero		1


	//   ....[90]....
        /*062c*/ 	.word	0x00009ef0
        /*0630*/ 	.word	0x00000009
        /*0634*/ 	.word	0x00000000
        /*0638*/ 	.short	0x010a
        /*063a*/ 	.byte	0x3f
	.zero		1


	//   ....[91]....
        /*063c*/ 	.word	0x00009f40
        /*0640*/ 	.word	0x00000006
        /*0644*/ 	.word	0x00000000
        /*0648*/ 	.short	0x010a
        /*064a*/ 	.byte	0x3f
	.zero		1


	//   ....[92]....
        /*064c*/ 	.word	0x00009f90
        /*0650*/ 	.word	0x00000009
        /*0654*/ 	.word	0x00000000
        /*0658*/ 	.short	0x010a
        /*065a*/ 	.byte	0x3f
	.zero		1


	//   ....[93]....
        /*065c*/ 	.word	0x00009fe0
        /*0660*/ 	.word	0x00000006
        /*0664*/ 	.word	0x00000000
        /*0668*/ 	.short	0x010a
        /*066a*/ 	.byte	0x3f
	.zero		1


	//----- nvinfo : EIATTR_NUM_MBARRIERS
	.align		4
.L_28:
        /*066c*/ 	.byte	0x03, 0x38
        /*066e*/ 	.short	0x002a


	//----- nvinfo : EIATTR_EXIT_INSTR_OFFSETS
	.align		4
        /*0670*/ 	.byte	0x04, 0x1c
        /*0672*/ 	.short	(.L_30 - .L_29)


	//   ....[0]....
.L_29:
        /*0674*/ 	.word	0x00001340


	//   ....[1]....
        /*0678*/ 	.word	0x000013a0


	//   ....[2]....
        /*067c*/ 	.word	0x00008080


	//   ....[3]....
        /*0680*/ 	.word	0x000080b0


	//   ....[4]....
        /*0684*/ 	.word	0x000097f0


	//----- nvinfo : EIATTR_MAX_THREADS
	.align		4
.L_30:
        /*0688*/ 	.byte	0x04, 0x05
        /*068a*/ 	.short	(.L_32 - .L_31)
.L_31:
        /*068c*/ 	.word	0x00000180
        /*0690*/ 	.word	0x00000001
        /*0694*/ 	.word	0x00000001


	//----- nvinfo : EIATTR_CRS_STACK_SIZE
	.align		4
.L_32:
        /*0698*/ 	.byte	0x04, 0x1e
        /*069a*/ 	.short	(.L_34 - .L_33)
.L_33:
        /*069c*/ 	.word	0x00000000


	//----- nvinfo : EIATTR_CBANK_PARAM_SIZE
	.align		4
.L_34:
        /*06a0*/ 	.byte	0x03, 0x19
        /*06a2*/ 	.short	0x0470


	//----- nvinfo : EIATTR_PARAM_CBANK
	.align		4
        /*06a4*/ 	.byte	0x04, 0x0a
        /*06a6*/ 	.short	(.L_36 - .L_35)
	.align		4
.L_35:
        /*06a8*/ 	.word	index@(.nv.constant0._ZN7cutlass13device_kernelINS_4gemm6kernel13GemmUniversalIN4cute5tupleIJiiiiEEENS1_10collective13CollectiveMmaINS1_37MainloopSm90TmaGmmaWarpSpecializedFP8ILi18ENS5_IJNS4_1CILi1EEESB_SB_EEENS1_32KernelTmaWarpSpecializedPingpongEEENS5_IJNSA_ILi64EEENSA_ILi128EEESF_EEENS_12float_e4m3_tENS5_IJlSB_lEEESI_SJ_NS4_8TiledMMAINS4_8MMA_AtomIJNS4_4SM904GMMA31MMA_64x128x32_F32E4M3E4M3_SS_TNILNSN_7ScaleInE1ELSP_1EEEEEENS4_6LayoutISC_NS5_IJNSA_ILi0EEEST_ST_EEEEENS5_IJNS4_10UnderscoreESW_SW_EEEEENS4_13SM90_TMA_LOADENS4_14ComposedLayoutINS4_7SwizzleILi2ELi4ELi3EEENS4_18smem_ptr_flag_bitsILi8EEENSS_INS5_IJNSA_ILi8EEESF_EEENS5_IJSF_SB_EEEEEEEvNS4_8identityESZ_S19_vS1A_EENS_8epilogue10collective6detail29Sm90TmaWarpSpecializedAdapterINS1D_15DefaultEpilogueISI_SJ_SJ_NS1C_6thread17LinearCombinationISI_Li1EffLNS1H_9ScaleType4KindE0ELNS_15FloatRoundStyleE2ESI_EENS1_15EpilogueDefaultEEEEEvvEEEEvNT_6ParamsE)
        /*06ac*/ 	.short	0x0210
        /*06ae*/ 	.short	0x0470


	//----- nvinfo : EIATTR_SW_WAR
	.align		4
.L_36:
        /*06b0*/ 	.byte	0x04, 0x36
        /*06b2*/ 	.short	(.L_38 - .L_37)
.L_37:
        /*06b4*/ 	.word	0x00000008
.L_38:


//--------------------- .nv.callgraph             --------------------------
	.section	.nv.callgraph,"",@"SHT_CUDA_CALLGRAPH"
	.align	4
	.sectionentsize	8
	.align		4
        /*0000*/ 	.word	0x00000000
	.align		4
        /*0004*/ 	.word	0xffffffff
	.align		4
        /*0008*/ 	.word	0x00000000
	.align		4
        /*000c*/ 	.word	0xfffffffe
	.align		4
        /*0010*/ 	.word	0x00000000
	.align		4
        /*0014*/ 	.word	0xfffffffd
	.align		4
        /*0018*/ 	.word	0x00000000
	.align		4
        /*001c*/ 	.word	0xfffffffc


//--------------------- .nv.constant4             --------------------------
	.section	.nv.constant4,"a",@progbits
	.align	8
	.align		8
.nv.constant4:
        /*0000*/ 	.dword	_ZN40_INTERNAL_7e176479_4_k_cu_5212cac9_277984cuda3std3__45__cpo5beginE
	.align		8
        /*0008*/ 	.dword	_ZN40_INTERNAL_7e176479_4_k_cu_5212cac9_277984cuda3std3__45__cpo3endE
	.align		8
        /*0010*/ 	.dword	_ZN40_INTERNAL_7e176479_4_k_cu_5212cac9_277984cuda3std3__45__cpo6cbeginE
	.align		8
        /*0018*/ 	.dword	_ZN40_INTERNAL_7e176479_4_k_cu_5212cac9_277984cuda3std3__45__cpo4cendE
	.align		8
        /*0020*/ 	.dword	_ZN40_INTERNAL_7e176479_4_k_cu_5212cac9_277984cuda3std3__442_GLOBAL__N__7e176479_4_k_cu_5212cac9_277986ignoreE
	.align		8
        /*0028*/ 	.dword	_ZN40_INTERNAL_7e176479_4_k_cu_5212cac9_277984cuda3std3__419piecewise_constructE
	.align		8
        /*0030*/ 	.dword	_ZN40_INTERNAL_7e176479_4_k_cu_5212cac9_277984cuda3std3__48in_placeE
	.align		8
        /*0038*/ 	.dword	_ZN40_INTERNAL_7e176479_4_k_cu_5212cac9_277984cuda3std6ranges3__45__cpo4swapE
	.align		8
        /*0040*/ 	.dword	_ZN40_INTERNAL_7e176479_4_k_cu_5212cac9_277984cuda3std6ranges3__45__cpo9iter_moveE
	.align		8
        /*0048*/ 	.dword	_ZN40_INTERNAL_7e176479_4_k_cu_5212cac9_277984cute7productE
	.align		8
        /*0050*/ 	.dword	_ZN40_INTERNAL_7e176479_4_k_cu_5212cac9_277984cute1_E


//--------------------- .text._ZN7cutlass13device_kernelINS_4gemm6kernel13GemmUniversalIN4cute5tupleIJiiiiEEENS1_10collective13CollectiveMmaINS1_37MainloopSm90TmaGmmaWarpSpecializedFP8ILi18ENS5_IJNS4_1CILi1EEESB_SB_EEENS1_32KernelTmaWarpSpecializedPingpongEEENS5_IJNSA_ILi64EEENSA_ILi128EEESF_EEENS_12float_e4m3_tENS5_IJlSB_lEEESI_SJ_NS4_8TiledMMAINS4_8MMA_AtomIJNS4_4SM904GMMA31MMA_64x128x32_F32E4M3E4M3_SS_TNILNSN_7ScaleInE1ELSP_1EEEEEENS4_6LayoutISC_NS5_IJNSA_ILi0EEEST_ST_EEEEENS5_IJNS4_10UnderscoreESW_SW_EEEEENS4_13SM90_TMA_LOADENS4_14ComposedLayoutINS4_7SwizzleILi2ELi4ELi3EEENS4_18smem_ptr_flag_bitsILi8EEENSS_INS5_IJNSA_ILi8EEESF_EEENS5_IJSF_SB_EEEEEEEvNS4_8identityESZ_S19_vS1A_EENS_8epilogue10collective6detail29Sm90TmaWarpSpecializedAdapterINS1D_15DefaultEpilogueISI_SJ_SJ_NS1C_6thread17LinearCombinationISI_Li1EffLNS1H_9ScaleType4KindE0ELNS_15FloatRoundStyleE2ESI_EENS1_15EpilogueDefaultEEEEEvvEEEEvNT_6ParamsE --------------------------
	.section	.text._ZN7cutlass13device_kernelINS_4gemm6kernel13GemmUniversalIN4cute5tupleIJiiiiEEENS1_10collective13CollectiveMmaINS1_37MainloopSm90TmaGmmaWarpSpecializedFP8ILi18ENS5_IJNS4_1CILi1EEESB_SB_EEENS1_32KernelTmaWarpSpecializedPingpongEEENS5_IJNSA_ILi64EEENSA_ILi128EEESF_EEENS_12float_e4m3_tENS5_IJlSB_lEEESI_SJ_NS4_8TiledMMAINS4_8MMA_AtomIJNS4_4SM904GMMA31MMA_64x128x32_F32E4M3E4M3_SS_TNILNSN_7ScaleInE1ELSP_1EEEEEENS4_6LayoutISC_NS5_IJNSA_ILi0EEEST_ST_EEEEENS5_IJNS4_10UnderscoreESW_SW_EEEEENS4_13SM90_TMA_LOADENS4_14ComposedLayoutINS4_7SwizzleILi2ELi4ELi3EEENS4_18smem_ptr_flag_bitsILi8EEENSS_INS5_IJNSA_ILi8EEESF_EEENS5_IJSF_SB_EEEEEEEvNS4_8identityESZ_S19_vS1A_EENS_8epilogue10collective6detail29Sm90TmaWarpSpecializedAdapterINS1D_15DefaultEpilogueISI_SJ_SJ_NS1C_6thread17LinearCombinationISI_Li1EffLNS1H_9ScaleType4KindE0ELNS_15FloatRoundStyleE2ESI_EENS1_15EpilogueDefaultEEEEEvvEEEEvNT_6ParamsE,"ax",@progbits
	.align	128
.text._ZN7cutlass13device_kernelINS_4gemm6kernel13GemmUniversalIN4cute5tupleIJiiiiEEENS1_10collective13CollectiveMmaINS1_37MainloopSm90TmaGmmaWarpSpecializedFP8ILi18ENS5_IJNS4_1CILi1EEESB_SB_EEENS1_32KernelTmaWarpSpecializedPingpongEEENS5_IJNSA_ILi64EEENSA_ILi128EEESF_EEENS_12float_e4m3_tENS5_IJlSB_lEEESI_SJ_NS4_8TiledMMAINS4_8MMA_AtomIJNS4_4SM904GMMA31MMA_64x128x32_F32E4M3E4M3_SS_TNILNSN_7ScaleInE1ELSP_1EEEEEENS4_6LayoutISC_NS5_IJNSA_ILi0EEEST_ST_EEEEENS5_IJNS4_10UnderscoreESW_SW_EEEEENS4_13SM90_TMA_LOADENS4_14ComposedLayoutINS4_7SwizzleILi2ELi4ELi3EEENS4_18smem_ptr_flag_bitsILi8EEENSS_INS5_IJNSA_ILi8EEESF_EEENS5_IJSF_SB_EEEEEEEvNS4_8identityESZ_S19_vS1A_EENS_8epilogue10collective6detail29Sm90TmaWarpSpecializedAdapterINS1D_15DefaultEpilogueISI_SJ_SJ_NS1C_6thread17LinearCombinationISI_Li1EffLNS1H_9ScaleType4KindE0ELNS_15FloatRoundStyleE2ESI_EENS1_15EpilogueDefaultEEEEEvvEEEEvNT_6ParamsE:
        .type           _ZN7cutlass13device_kernelINS_4gemm6kernel13GemmUniversalIN4cute5tupleIJiiiiEEENS1_10collective13CollectiveMmaINS1_37MainloopSm90TmaGmmaWarpSpecializedFP8ILi18ENS5_IJNS4_1CILi1EEESB_SB_EEENS1_32KernelTmaWarpSpecializedPingpongEEENS5_IJNSA_ILi64EEENSA_ILi128EEESF_EEENS_12float_e4m3_tENS5_IJlSB_lEEESI_SJ_NS4_8TiledMMAINS4_8MMA_AtomIJNS4_4SM904GMMA31MMA_64x128x32_F32E4M3E4M3_SS_TNILNSN_7ScaleInE1ELSP_1EEEEEENS4_6LayoutISC_NS5_IJNSA_ILi0EEEST_ST_EEEEENS5_IJNS4_10UnderscoreESW_SW_EEEEENS4_13SM90_TMA_LOADENS4_14ComposedLayoutINS4_7SwizzleILi2ELi4ELi3EEENS4_18smem_ptr_flag_bitsILi8EEENSS_INS5_IJNSA_ILi8EEESF_EEENS5_IJSF_SB_EEEEEEEvNS4_8identityESZ_S19_vS1A_EENS_8epilogue10collective6detail29Sm90TmaWarpSpecializedAdapterINS1D_15DefaultEpilogueISI_SJ_SJ_NS1C_6thread17LinearCombinationISI_Li1EffLNS1H_9ScaleType4KindE0ELNS_15FloatRoundStyleE2ESI_EENS1_15EpilogueDefaultEEEEEvvEEEEvNT_6ParamsE,@function
        .size           _ZN7cutlass13device_kernelINS_4gemm6kernel13GemmUniversalIN4cute5tupleIJiiiiEEENS1_10collective13CollectiveMmaINS1_37MainloopSm90TmaGmmaWarpSpecializedFP8ILi18ENS5_IJNS4_1CILi1EEESB_SB_EEENS1_32KernelTmaWarpSpecializedPingpongEEENS5_IJNSA_ILi64EEENSA_ILi128EEESF_EEENS_12float_e4m3_tENS5_IJlSB_lEEESI_SJ_NS4_8TiledMMAINS4_8MMA_AtomIJNS4_4SM904GMMA31MMA_64x128x32_F32E4M3E4M3_SS_TNILNSN_7ScaleInE1ELSP_1EEEEEENS4_6LayoutISC_NS5_IJNSA_ILi0EEEST_ST_EEEEENS5_IJNS4_10UnderscoreESW_SW_EEEEENS4_13SM90_TMA_LOADENS4_14ComposedLayoutINS4_7SwizzleILi2ELi4ELi3EEENS4_18smem_ptr_flag_bitsILi8EEENSS_INS5_IJNSA_ILi8EEESF_EEENS5_IJSF_SB_EEEEEEEvNS4_8identityESZ_S19_vS1A_EENS_8epilogue10collective6detail29Sm90TmaWarpSpecializedAdapterINS1D_15DefaultEpilogueISI_SJ_SJ_NS1C_6thread17LinearCombinationISI_Li1EffLNS1H_9ScaleType4KindE0ELNS_15FloatRoundStyleE2ESI_EENS1_15EpilogueDefaultEEEEEvvEEEEvNT_6ParamsE,(.L_x_233 - _ZN7cutlass13device_kernelINS_4gemm6kernel13GemmUniversalIN4cute5tupleIJiiiiEEENS1_10collective13CollectiveMmaINS1_37MainloopSm90TmaGmmaWarpSpecializedFP8ILi18ENS5_IJNS4_1CILi1EEESB_SB_EEENS1_32KernelTmaWarpSpecializedPingpongEEENS5_IJNSA_ILi64EEENSA_ILi128EEESF_EEENS_12float_e4m3_tENS5_IJlSB_lEEESI_SJ_NS4_8TiledMMAINS4_8MMA_AtomIJNS4_4SM904GMMA31MMA_64x128x32_F32E4M3E4M3_SS_TNILNSN_7ScaleInE1ELSP_1EEEEEENS4_6LayoutISC_NS5_IJNSA_ILi0EEEST_ST_EEEEENS5_IJNS4_10UnderscoreESW_SW_EEEEENS4_13SM90_TMA_LOADENS4_14ComposedLayoutINS4_7SwizzleILi2ELi4ELi3EEENS4_18smem_ptr_flag_bitsILi8EEENSS_INS5_IJNSA_ILi8EEESF_EEENS5_IJSF_SB_EEEEEEEvNS4_8identityESZ_S19_vS1A_EENS_8epilogue10collective6detail29Sm90TmaWarpSpecializedAdapterINS1D_15DefaultEpilogueISI_SJ_SJ_NS1C_6thread17LinearCombinationISI_Li1EffLNS1H_9ScaleType4KindE0ELNS_15FloatRoundStyleE2ESI_EENS1_15EpilogueDefaultEEEEEvvEEEEvNT_6ParamsE)
        .other          _ZN7cutlass13device_kernelINS_4gemm6kernel13GemmUniversalIN4cute5tupleIJiiiiEEENS1_10collective13CollectiveMmaINS1_37MainloopSm90TmaGmmaWarpSpecializedFP8ILi18ENS5_IJNS4_1CILi1EEESB_SB_EEENS1_32KernelTmaWarpSpecializedPingpongEEENS5_IJNSA_ILi64EEENSA_ILi128EEESF_EEENS_12float_e4m3_tENS5_IJlSB_lEEESI_SJ_NS4_8TiledMMAINS4_8MMA_AtomIJNS4_4SM904GMMA31MMA_64x128x32_F32E4M3E4M3_SS_TNILNSN_7ScaleInE1ELSP_1EEEEEENS4_6LayoutISC_NS5_IJNSA_ILi0EEEST_ST_EEEEENS5_IJNS4_10UnderscoreESW_SW_EEEEENS4_13SM90_TMA_LOADENS4_14ComposedLayoutINS4_7SwizzleILi2ELi4ELi3EEENS4_18smem_ptr_flag_bitsILi8EEENSS_INS5_IJNSA_ILi8EEESF_EEENS5_IJSF_SB_EEEEEEEvNS4_8identityESZ_S19_vS1A_EENS_8epilogue10collective6detail29Sm90TmaWarpSpecializedAdapterINS1D_15DefaultEpilogueISI_SJ_SJ_NS1C_6thread17LinearCombinationISI_Li1EffLNS1H_9ScaleType4KindE0ELNS_15FloatRoundStyleE2ESI_EENS1_15EpilogueDefaultEEEEEvvEEEEvNT_6ParamsE,@"STO_CUDA_ENTRY STV_DEFAULT"
_ZN7cutlass13device_kernelINS_4gemm6kernel13GemmUniversalIN4cute5tupleIJiiiiEEENS1_10collective13CollectiveMmaINS1_37MainloopSm90TmaGmmaWarpSpecializedFP8ILi18ENS5_IJNS4_1CILi1EEESB_SB_EEENS1_32KernelTmaWarpSpecializedPingpongEEENS5_IJNSA_ILi64EEENSA_ILi128EEESF_EEENS_12float_e4m3_tENS5_IJlSB_lEEESI_SJ_NS4_8TiledMMAINS4_8MMA_AtomIJNS4_4SM904GMMA31MMA_64x128x32_F32E4M3E4M3_SS_TNILNSN_7ScaleInE1ELSP_1EEEEEENS4_6LayoutISC_NS5_IJNSA_ILi0EEEST_ST_EEEEENS5_IJNS4_10UnderscoreESW_SW_EEEEENS4_13SM90_TMA_LOADENS4_14ComposedLayoutINS4_7SwizzleILi2ELi4ELi3EEENS4_18smem_ptr_flag_bitsILi8EEENSS_INS5_IJNSA_ILi8EEESF_EEENS5_IJSF_SB_EEEEEEEvNS4_8identityESZ_S19_vS1A_EENS_8epilogue10collective6detail29Sm90TmaWarpSpecializedAdapterINS1D_15DefaultEpilogueISI_SJ_SJ_NS1C_6thread17LinearCombinationISI_Li1EffLNS1H_9ScaleType4KindE0ELNS_15FloatRoundStyleE2ESI_EENS1_15EpilogueDefaultEEEEEvvEEEEvNT_6ParamsE:
[----:B------:R-:W-:Y:S01]  /*0000*/  LDC R1, c[0x0][0x28] ;  /* 0x00000a00ff017b82 */ /* 0x000fe20000000800 */
[----:B------:R-:W0:Y:S01]  /*0010*/  S2R R13, SR_TID.X ;  /* 0x00000000000d7919 */ /* 0x000e220000002100 */
[----:B------:R-:W-:Y:S01]  /*0020*/  ELECT P0, URZ, PT ;  /* 0x00000000003f782f */ /* 0x000fe20003800000 */
[----:B------:R-:W-:Y:S01]  /*0030*/  BSSY B0, `(.L_x_0) ;  /* 0x000000f000007945 */ /* 0x000fe20003800000 */
[--C-:B0-----:R-:W-:Y:S02]  /*0040*/  SHF.R.U32.HI R0, RZ, 0x5, R13.reuse ;  /* 0x00000005ff007819 */ /* 0x101fe4000001160d */
[----:B------:R-:W-:-:S03]  /*0050*/  SHF.R.U32.HI R4, RZ, 0x7, R13 ;  /* 0x00000007ff047819 */ /* 0x000fc6000001160d */
[----:B------:R-:W0:Y:S04]  /*0060*/  SHFL.IDX PT, R2, R0, RZ, 0x1f ;  /* 0x00001fff00027589 */ /* 0x000e2800000e0000 */
[----:B------:R1:W2:Y:S01]  /*0070*/  SHFL.IDX PT, R5, R4, RZ, 0x1f ;  /* 0x00001fff04057589 */ /* 0x0002a200000e0000 */
[----:B0-----:R-:W-:-:S13]  /*0080*/  ISETP.NE.OR P0, PT, R2, RZ, !P0 ;  /* 0x000000ff0200720c */ /* 0x001fda0004705670 */
[----:B-12---:R-:W-:Y:S05]  /*0090*/  @P0 BRA `(.L_x_1) ;  /* 0x0000000000200947 */ /* 0x006fea0003800000 */
[----:B------:R-:W-:Y:S02]  /*00a0*/  ULDC.64 UR4, c[0x0][0x198] ;  /* 0x0000660000047ab9 */ /* 0x000fe40000000a00 */
[----:B------:R-:W-:Y:S02]  /*00b0*/  UIADD3 UR6, UP0, UR4, 0xf0, URZ ;  /* 0x000000f004067890 */ /* 0x000fe4000ff1e03f */
[----:B------:R-:W-:Y:S02]  /*00c0*/  UIADD3 UR4, UP1, UR4, 0x1f0, URZ ;  /* 0x000001f004047890 */ /* 0x000fe4000ff3e03f */
[----:B------:R-:W-:Y:S02]  /*00d0*/  UIADD3.X UR7, URZ, UR5, URZ, UP0, !UPT ;  /* 0x000000053f077290 */ /* 0x000fe400087fe43f */
[----:B------:R-:W-:-:S07]  /*00e0*/  UIADD3.X UR5, URZ, UR5, URZ, UP1, !UPT ;  /* 0x000000053f057290 */ /* 0x000fce0008ffe43f */
[----:B------:R0:W-:Y:S02]  /*00f0*/  UTMACCTL.PF [UR6] ;  /* 0x00000000060079b9 */ /* 0x0001e40008040000 */
[----:B------:R0:W-:Y:S02]  /*0100*/  UTMACCTL.PF [UR4] ;  /* 0x00000000040079b9 */ /* 0x0001e40008040000 */
[----:B0-----:R-:W-:Y:S01]  /*0110*/  NOP ;  /* 0x0000000000007918 */ /* 0x001fe20000000000 */
.L_x_1:
[----:B------:R-:W-:Y:S05]  /*0120*/  BSYNC B0 ;  /* 0x0000000000007941 */ /* 0x000fea0003800000 */
.L_x_0:
[----:B------:R-:W0:Y:S02]  /*0130*/  SHFL.IDX PT, R3, R0, RZ, 0x1f ;  /* 0x00001fff00037589 */ /* 0x000e2400000e0000 */
[----:B0-----:R-:W-:-:S13]  /*0140*/  ISETP.NE.AND P0, PT, R3, RZ, PT ;  /* 0x000000ff0300720c */ /* 0x001fda0003f05270 */
[----:B------:R-:W-:Y:S05]  /*0150*/  @P0 BRA `(.L_x_2) ;  /* 0x0000000000d40947 */ /* 0x000fea0003800000 */
[----:B------:R-:W-:Y:S01]  /*0160*/  ELECT P0, URZ, PT ;  /* 0x00000000003f782f */ /* 0x000fe20003800000 */
[----:B------:R-:W-:-:S12]  /*0170*/  BSSY B0, `(.L_x_2) ;  /* 0x0000033000007945 */ /* 0x000fd80003800000 */
[----:B------:R-:W-:Y:S05]  /*0180*/  @!P0 BRA `(.L_x_3) ;  /* 0x0000000000c48947 */ /* 0x000fea0003800000 */
[----:B------:R-:W0:Y:S01]  /*0190*/  S2UR UR8, SR_CgaCtaId ;  /* 0x00000000000879c3 */ /* 0x000e220000008800 */
[----:B------:R-:W-:Y:S01]  /*01a0*/  UMOV UR4, 0x400 ;  /* 0x0000040000047882 */ /* 0x000fe20000000000 */
[----:B------:R-:W-:Y:S01]  /*01b0*/  UMOV UR5, 0x1 ;  /* 0x0000000100057882 */ /* 0x000fe20000000000 */
[----:B------:R-:W-:Y:S02]  /*01c0*/  UMOV UR6, 0x80 ;  /* 0x0000008000067882 */ /* 0x000fe40000000000 */
[----:B------:R-:W-:-:S04]  /*01d0*/  UIADD3 UR6, -UR6, 0x100000, URZ ;  /* 0x0010000006067890 */ /* 0x000fc8000fffe13f */
[----:B------:R-:W-:Y:S02]  /*01e0*/  USHF.L.U32 UR7, UR6, 0xb, URZ ;  /* 0x0000000b06077899 */ /* 0x000fe4000800063f */
[----:B------:R-:W-:Y:S02]  /*01f0*/  USHF.L.U32 UR6, UR6, 0x1, URZ ;  /* 0x0000000106067899 */ /* 0x000fe4000800063f */
[----:B0-----:R-:W-:Y:S02]  /*0200*/  ULEA UR8, UR8, UR4, 0x18 ;  /* 0x0000000408087291 */ /* 0x001fe4000f8ec03f */
[----:B------:R-:W-:-:S04]  /*0210*/  UIADD3 UR4, -UR5, 0x100000, URZ ;  /* 0x0010000005047890 */ /* 0x000fc8000fffe13f */
[----:B------:R-:W-:Y:S02]  /*0220*/  USHF.L.U32 UR5, UR4, 0xb, URZ ;  /* 0x0000000b04057899 */ /* 0x000fe4000800063f */
[----:B------:R-:W-:Y:S01]  /*0230*/  USHF.L.U32 UR4, UR4, 0x1, URZ ;  /* 0x0000000104047899 */ /* 0x000fe2000800063f */
[----:B------:R-:W0:Y:S11]  /*0240*/  FENCE.VIEW.ASYNC.S ;  /* 0x00000000000073c6 */ /* 0x000e360000000000 */
[----:B0-----:R0:W1:Y:S01]  /*0250*/  SYNCS.EXCH.64 URZ, [UR8], UR4 ;  /* 0x00000004083f75b2 */ /* 0x0010620008000100 */
[----:B------:R0:W2:Y:S01]  /*0260*/  SYNCS.EXCH.64 URZ, [UR8+0x90], UR6 ;  /* 0x00009006083f75b2 */ /* 0x0000a20008000100 */
[----:B------:R0:W3:Y:S01]  /*0270*/  SYNCS.EXCH.64 URZ, [UR8+0x8], UR4 ;  /* 0x00000804083f75b2 */ /* 0x0000e20008000100 */
[----:B------:R0:W4:Y:S01]  /*0280*/  SYNCS.EXCH.64 URZ, [UR8+0x98], UR6 ;  /* 0x00009806083f75b2 */ /* 0x0001220008000100 */
[----:B------:R0:W0:Y:S01]  /*0290*/  SYNCS.EXCH.64 URZ, [UR8+0x10], UR4 ;  /* 0x00001004083f75b2 */ /* 0x0000220008000100 */
        /* <DEDUP_REMOVED lines=31> */
[----:B-1234-:R-:W-:Y:S01]  /*0490*/  NOP ;  /* 0x0000000000007918 */ /* 0x01efe20000000000 */
.L_x_3:
[----:B0-----:R-:W-:Y:S05]  /*04a0*/  BSYNC B0 ;  /* 0x0000000000007941 */ /* 0x001fea0003800000 */
.L_x_2:
[----:B------:R-:W0:Y:S01]  /*04b0*/  SHFL.IDX PT, R6, R0, RZ, 0x1f ;  /* 0x00001fff00067589 */ /* 0x000e2200000e0000 */
[----:B------:R-:W-:Y:S01]  /*04c0*/  ELECT P0, URZ, PT ;  /* 0x00000000003f782f */ /* 0x000fe20003800000 */
[----:B------:R-:W-:Y:S01]  /*04d0*/  NOP ;  /* 0x0000000000007918 */ /* 0x000fe20000000000 */
[----:B------:R-:W-:Y:S01]  /*04e0*/  ELECT P1, URZ, PT ;  /* 0x00000000003f782f */ /* 0x000fe20003820000 */
[----:B------:R1:W2:Y:S01]  /*04f0*/  SHFL.IDX PT, R3, R0, RZ, 0x1f ;  /* 0x00001fff00037589 */ /* 0x0002a200000e0000 */
[----:B------:R-:W-:Y:S01]  /*0500*/  UMOV UR4, 0x20 ;  /* 0x0000002000047882 */ /* 0x000fe20000000000 */
[----:B------:R-:W-:Y:S01]  /*0510*/  UMOV UR11, 0x80 ;  /* 0x00000080000b7882 */ /* 0x000fe20000000000 */
[----:B------:R-:W-:Y:S01]  /*0520*/  NOP ;  /* 0x0000000000007918 */ /* 0x000fe20000000000 */
[----:B------:R-:W3:Y:S01]  /*0530*/  SHFL.IDX PT, R4, R4, RZ, 0x1f ;  /* 0x00001fff04047589 */ /* 0x000ee200000e0000 */
[C---:B------:R-:W-:Y:S01]  /*0540*/  VIADD R33, R5.reuse, 0xffffffff ;  /* 0xffffffff05217836 */ /* 0x040fe20000000000 */
[----:B------:R-:W-:Y:S01]  /*0550*/  ULDC.64 UR18, c[0x0][0x208] ;  /* 0x0000820000127ab9 */ /* 0x000fe20000000a00 */
[----:B------:R-:W-:-:S02]  /*0560*/  ISETP.NE.AND P3, PT, R5, RZ, PT ;  /* 0x000000ff0500720c */ /* 0x000fc40003f65270 */
[----:B-1----:R-:W-:Y:S02]  /*0570*/  SHF.R.S32.HI R0, RZ, 0x1f, R13 ;  /* 0x0000001fff007819 */ /* 0x002fe4000001140d */
[----:B------:R-:W-:Y:S02]  /*0580*/  ISETP.GE.U32.AND P2, PT, R33, 0x2, PT ;  /* 0x000000022100780c */ /* 0x000fe40003f46070 */
[----:B------:R-:W-:-:S04]  /*0590*/  LEA.HI R0, R0, R13, RZ, 0x7 ;  /* 0x0000000d00007211 */ /* 0x000fc800078f38ff */
[----:B------:R-:W-:Y:S02]  /*05a0*/  LOP3.LUT R0, R0, 0xffffff80, RZ, 0xc0, !PT ;  /* 0xffffff8000007812 */ /* 0x000fe400078ec0ff */
[----:B0-----:R-:W-:-:S03]  /*05b0*/  ISETP.NE.OR P0, PT, R6, RZ, !P0 ;  /* 0x000000ff0600720c */ /* 0x001fc60004705670 */
[----:B------:R-:W-:Y:S01]  /*05c0*/  IMAD.IADD R11, R13, 0x1, -R0 ;  /* 0x000000010d0b7824 */ /* 0x000fe200078e0a00 */
[----:B--2---:R-:W-:Y:S02]  /*05d0*/  ISETP.NE.OR P1, PT, R3, RZ, !P1 ;  /* 0x000000ff0300720c */ /* 0x004fe40004f25670 */
[----:B------:R-:W-:Y:S02]  /*05e0*/  SHF.R.S32.HI R3, RZ, 0x1f, R2 ;  /* 0x0000001fff037819 */ /* 0x000fe40000011402 */
[----:B---3--:R-:W-:Y:S02]  /*05f0*/  R2UR UR15, R4 ;  /* 0x00000000040f72ca */ /* 0x008fe400000e0000 */
[----:B------:R-:W-:-:S03]  /*0600*/  LEA.HI R3, R3, R2, RZ, 0x2 ;  /* 0x0000000203037211 */ /* 0x000fc600078f10ff */
[----:B------:R-:W-:Y:S01]  /*0610*/  VOTEU.ALL UP0, P0 ;  /* 0x00000000003f7886 */ /* 0x000fe20000000000 */
[----:B------:R-:W-:-:S03]  /*0620*/  LOP3.LUT R3, R3, 0xfffffffc, RZ, 0xc0, !PT ;  /* 0xfffffffc03037812 */ /* 0x000fc600078ec0ff */
[----:B------:R-:W-:Y:S01]  /*0630*/  VOTEU.ALL UP1, P1 ;  /* 0x00000000003f7886 */ /* 0x000fe20000820000 */
[----:B------:R-:W0:Y:S01]  /*0640*/  @!UP0 S2UR UR7, SR_CgaCtaId ;  /* 0x00000000000789c3 */ /* 0x000e220000008800 */
[----:B------:R-:W-:Y:S01]  /*0650*/  @!UP0 UMOV UR6, 0x400 ;  /* 0x0000040000068882 */ /* 0x000fe20000000000 */
[----:B------:R-:W-:-:S04]  /*0660*/  @!UP0 UIADD3 UR4, -UR4, 0x100000, URZ ;  /* 0x0010000004048890 */ /* 0x000fc8000fffe13f */
[----:B------:R-:W-:Y:S02]  /*0670*/  @!UP0 USHF.L.U32 UR5, UR4, 0xb, URZ ;  /* 0x0000000b04058899 */ /* 0x000fe4000800063f */
[----:B------:R-:W-:Y:S01]  /*0680*/  @!UP0 USHF.L.U32 UR4, UR4, 0x1, URZ ;  /* 0x0000000104048899 */ /* 0x000fe2000800063f */
[----:B------:R-:W-:Y:S01]  /*0690*/  IMAD.IADD R20, R2, 0x1, -R3 ;  /* 0x0000000102147824 */ /* 0x000fe200078e0a03 */
[----:B------:R-:W-:Y:S01]  /*06a0*/  @!UP1 UMOV UR9, 0x400 ;  /* 0x0000040000099882 */ /* 0x000fe20000000000 */
[----:B------:R-:W-:Y:S01]  /*06b0*/  VOTEU.ALL UP2, P1 ;  /* 0x00000000003f7886 */ /* 0x000fe20000840000 */
[----:B------:R-:W-:Y:S01]  /*06c0*/  VOTEU.ALL UP3, P1 ;  /* 0x00000000003f7886 */ /* 0x000fe20000860000 */
[----:B------:R-:W-:Y:S01]  /*06d0*/  VOTEU.ALL UP4, P1 ;  /* 0x00000000003f7886 */ /* 0x000fe20000880000 */
[----:B------:R-:W1:Y:S01]  /*06e0*/  @!UP1 S2UR UR10, SR_CgaCtaId ;  /* 0x00000000000a99c3 */ /* 0x000e620000008800 */
[----:B------:R-:W-:Y:S01]  /*06f0*/  VOTEU.ALL UP5, P1 ;  /* 0x00000000003f7886 */ /* 0x000fe200008a0000 */
[----:B0-----:R-:W-:-:S02]  /*0700*/  @!UP0 ULEA UR8, UR7, UR6, 0x18 ;  /* 0x0000000607088291 */ /* 0x001fc4000f8ec03f */
[----:B------:R-:W-:-:S04]  /*0710*/  @!UP1 UIADD3 UR6, -UR11, 0x100000, URZ ;  /* 0x001000000b069890 */ /* 0x000fc8000fffe13f */
[----:B------:R-:W-:Y:S02]  /*0720*/  @!UP1 USHF.L.U32 UR7, UR6, 0xb, URZ ;  /* 0x0000000b06079899 */ /* 0x000fe4000800063f */
[----:B------:R-:W-:Y:S01]  /*0730*/  @!UP1 USHF.L.U32 UR6, UR6, 0x1, URZ ;  /* 0x0000000106069899 */ /* 0x000fe2000800063f */
[----:B------:R-:W-:Y:S01]  /*0740*/  VOTEU.ALL UP0, P0 ;  /* 0x00000000003f7886 */ /* 0x000fe20000000000 */
[----:B-1----:R-:W-:Y:S01]  /*0750*/  @!UP1 ULEA UR9, UR10, UR9, 0x18 ;  /* 0x000000090a099291 */ /* 0x002fe2000f8ec03f */
[----:B------:R-:W-:Y:S02]  /*0760*/  VOTEU.ALL UP1, P0 ;  /* 0x00000000003f7886 */ /* 0x000fe40000020000 */
[----:B------:R-:W-:Y:S01]  /*0770*/  ULDC.64 UR10, c[0x0][0x598] ;  /* 0x00016600000a7ab9 */ /* 0x000fe20000000a00 */
[----:B------:R-:W-:Y:S01]  /*0780*/  ISETP.NE.AND P0, PT, R20, 0x3, PT ;  /* 0x000000031400780c */ /* 0x000fe20003f05270 */
[----:B------:R-:W0:Y:S02]  /*0790*/  FENCE.VIEW.ASYNC.S ;  /* 0x00000000000073c6 */ /* 0x000e240000000000 */
[----:B0-----:R0:W1:Y:S01]  /*07a0*/  @!UP0 SYNCS.EXCH.64 URZ, [UR8+0x150], UR4 ;  /* 0x00015004083f85b2 */ /* 0x0010620008000100 */
[----:B------:R-:W-:-:S02]  /*07b0*/  ISETP.NE.U32.AND P1, PT, RZ, UR10, PT ;  /* 0x0000000aff007c0c */ /* 0x000fc4000bf25070 */
[----:B------:R-:W-:Y:S02]  /*07c0*/  ISETP.EQ.OR P0, PT, R20, RZ, !P0 ;  /* 0x000000ff1400720c */ /* 0x000fe40004702670 */
[----:B------:R-:W-:Y:S02]  /*07d0*/  ISETP.NE.AND.EX P1, PT, RZ, UR11, PT, P1 ;  /* 0x0000000bff007c0c */ /* 0x000fe4000bf25310 */
[----:B------:R-:W-:-:S04]  /*07e0*/  ISETP.EQ.AND P0, PT, R5, RZ, P0 ;  /* 0x000000ff0500720c */ /* 0x000fc80000702270 */
[----:B------:R-:W-:-:S04]  /*07f0*/  SEL R7, RZ, 0x1, !P0 ;  /* 0x00000001ff077807 */ /* 0x000fc80004000000 */
[----:B------:R-:W-:Y:S01]  /*0800*/  SEL R7, R7, 0x2, P2 ;  /* 0x0000000207077807 */ /* 0x000fe20001000000 */
[----:B------:R0:W1:Y:S01]  /*0810*/  @!UP1 SYNCS.EXCH.64 URZ, [UR8+0x158], UR4 ;  /* 0x00015804083f95b2 */ /* 0x0000620008000100 */
[----:B------:R-:W-:Y:S01]  /*0820*/  NOP ;  /* 0x0000000000007918 */ /* 0x000fe20000000000 */
[----:B------:R0:W1:Y:S01]  /*0830*/  @!UP2 SYNCS.EXCH.64 URZ, [UR9+0x130], UR6 ;  /* 0x00013006093fa5b2 */ /* 0x0000620008000100 */
[----:B------:R0:W1:Y:S01]  /*0840*/  @!UP3 SYNCS.EXCH.64 URZ, [UR9+0x138], UR6 ;  /* 0x00013806093fb5b2 */ /* 0x0000620008000100 */
[----:B------:R0:W1:Y:S01]  /*0850*/  @!UP4 SYNCS.EXCH.64 URZ, [UR9+0x140], UR6 ;  /* 0x00014006093fc5b2 */ /* 0x0000620008000100 */
[----:B------:R0:W1:Y:S01]  /*0860*/  @!UP5 SYNCS.EXCH.64 URZ, [UR9+0x148], UR6 ;  /* 0x00014806093fd5b2 */ /* 0x0000620008000100 */
[----:B------:R-:W-:Y:S01]  /*0870*/  NOP ;  /* 0x0000000000007918 */ /* 0x000fe20000000000 */
[----:B-1----:R-:W-:Y:S06]  /*0880*/  BAR.SYNC.DEFER_BLOCKING 0x0 ;  /* 0x0000000000007b1d */ /* 0x002fec0000010000 */
[----:B0-----:R-:W-:Y:S05]  /*0890*/  @!P1 BRA `(.L_x_4) ;  /* 0x00000000001c9947 */ /* 0x001fea0003800000 */
[----:B------:R-:W0:Y:S02]  /*08a0*/  LDC.64 R2, c[0x0][0x598] ;  /* 0x00016600ff027b82 */ /* 0x000e240000000a00 */
[----:B0-----:R-:W2:Y:S02]  /*08b0*/  LDG.E.64 R2, desc[UR18][R2.64] ;  /* 0x0000001202027981 */ /* 0x001ea4000c1e1b00 */
[----:B--2---:R-:W-:-:S04]  /*08c0*/  ISETP.NE.U32.AND P0, PT, R2, RZ, PT ;  /* 0x000000ff0200720c */ /* 0x004fc80003f05070 */
[----:B------:R-:W-:-:S13]  /*08d0*/  ISETP.NE.AND.EX P0, PT, R3, RZ, PT, P0 ;  /* 0x000000ff0300720c */ /* 0x000fda0003f05300 */
[----:B------:R-:W-:Y:S05]  /*08e0*/  @!P0 BRA `(.L_x_4) ;  /* 0x0000000000088947 */ /* 0x000fea0003800000 */
[----:B------:R2:W5:Y:S01]  /*08f0*/  LD.E R10, desc[UR18][R2.64] ;  /* 0x00000012020a7980 */ /* 0x000562000c101900 */
[----:B------:R-:W-:Y:S05]  /*0900*/  BRA `(.L_x_5) ;  /* 0x0000000000207947 */ /* 0x000fea0003800000 */
.L_x_4:
[----:B------:R-:W-:Y:S02]  /*0910*/  ULDC.64 UR4, c[0x0][0x588] ;  /* 0x0001620000047ab9 */ /* 0x000fe40000000a00 */
[----:B------:R-:W-:-:S04]  /*0920*/  ISETP.NE.U32.AND P0, PT, RZ, UR4, PT ;  /* 0x00000004ff007c0c */ /* 0x000fc8000bf05070 */
[----:B------:R-:W-:-:S13]  /*0930*/  ISETP.NE.AND.EX P0, PT, RZ, UR5, PT, P0 ;  /* 0x00000005ff007c0c */ /* 0x000fda000bf05300 */
[----:B------:R-:W-:Y:S05]  /*0940*/  @!P0 BRA `(.L_x_6) ;  /* 0x00000000000c8947 */ /* 0x000fea0003800000 */
[----:B------:R-:W0:Y:S02]  /*0950*/  LDC.64 R2, c[0x0][0x588] ;  /* 0x00016200ff027b82 */ /* 0x000e240000000a00 */
[----:B0-----:R0:W5:Y:S01]  /*0960*/  LDG.E R10, desc[UR18][R2.64] ;  /* 0x00000012020a7981 */ /* 0x001162000c1e1900 */
[----:B------:R-:W-:Y:S05]  /*0970*/  BRA `(.L_x_5) ;  /* 0x0000000000047947 */ /* 0x000fea0003800000 */
.L_x_6:
[----:B------:R-:W1:Y:S02]  /*0980*/  LDC R10, c[0x0][0x580] ;  /* 0x00016000ff0a7b82 */ /* 0x000e640000000800 */
.L_x_5:
[----:B------:R-:W-:Y:S02]  /*0990*/  ULDC.64 UR4, c[0x0][0x5a0] ;  /* 0x0001680000047ab9 */ /* 0x000fe40000000a00 */
[----:B------:R-:W-:-:S04]  /*09a0*/  ISETP.NE.U32.AND P0, PT, RZ, UR4, PT ;  /* 0x00000004ff007c0c */ /* 0x000fc8000bf05070 */
[----:B------:R-:W-:-:S13]  /*09b0*/  ISETP.NE.AND.EX P0, PT, RZ, UR5, PT, P0 ;  /* 0x00000005ff007c0c */ /* 0x000fda000bf05300 */
[----:B------:R-:W-:Y:S05]  /*09c0*/  @!P0 BRA `(.L_x_7) ;  /* 0x00000000001c8947 */ /* 0x000fea0003800000 */
[----:B0-2---:R-:W0:Y:S02]  /*09d0*/  LDC.64 R2, c[0x0][0x5a0] ;  /* 0x00016800ff027b82 */ /* 0x005e240000000a00 */
[----:B0-----:R-:W2:Y:S02]  /*09e0*/  LDG.E.64 R2, desc[UR18][R2.64] ;  /* 0x0000001202027981 */ /* 0x001ea4000c1e1b00 */
[----:B--2---:R-:W-:-:S04]  /*09f0*/  ISETP.NE.U32.AND P0, PT, R2, RZ, PT ;  /* 0x000000ff0200720c */ /* 0x004fc80003f05070 */
[----:B------:R-:W-:-:S13]  /*0a00*/  ISETP.NE.AND.EX P0, PT, R3, RZ, PT, P0 ;  /* 0x000000ff0300720c */ /* 0x000fda0003f05300 */
[----:B------:R-:W-:Y:S05]  /*0a10*/  @!P0 BRA `(.L_x_7) ;  /* 0x0000000000088947 */ /* 0x000fea0003800000 */
[----:B------:R0:W5:Y:S01]  /*0a20*/  LD.E R12, desc[UR18][R2.64] ;  /* 0x00000012020c7980 */ /* 0x000162000c101900 */
[----:B------:R-:W-:Y:S05]  /*0a30*/  BRA `(.L_x_8) ;  /* 0x0000000000207947 */ /* 0x000fea0003800000 */
.L_x_7:
[----:B------:R-:W-:Y:S02]  /*0a40*/  ULDC.64 UR4, c[0x0][0x590] ;  /* 0x0001640000047ab9 */ /* 0x000fe40000000a00 */
[----:B------:R-:W-:-:S04]  /*0a50*/  ISETP.NE.U32.AND P0, PT, RZ, UR4, PT ;  /* 0x00000004ff007c0c */ /* 0x000fc8000bf05070 */
[----:B------:R-:W-:-:S13]  /*0a60*/  ISETP.NE.AND.EX P0, PT, RZ, UR5, PT, P0 ;  /* 0x00000005ff007c0c */ /* 0x000fda000bf05300 */
[----:B------:R-:W-:Y:S05]  /*0a70*/  @!P0 BRA `(.L_x_9) ;  /* 0x00000000000c8947 */ /* 0x000fea0003800000 */
[----:B0-2---:R-:W0:Y:S02]  /*0a80*/  LDC.64 R2, c[0x0][0x590] ;  /* 0x00016400ff027b82 */ /* 0x005e240000000a00 */
[----:B0-----:R4:W5:Y:S01]  /*0a90*/  LDG.E R12, desc[UR18][R2.64] ;  /* 0x00000012020c7981 */ /* 0x001962000c1e1900 */
[----:B------:R-:W-:Y:S05]  /*0aa0*/  BRA `(.L_x_8) ;  /* 0x0000000000047947 */ /* 0x000fea0003800000 */
.L_x_9:
[----:B------:R-:W3:Y:S02]  /*0ab0*/  LDC R12, c[0x0][0x584] ;  /* 0x00016100ff0c7b82 */ /* 0x000ee40000000800 */
.L_x_8:
[----:B------:R-:W1:Y:S01]  /*0ac0*/  LDC R0, c[0x0][0x65c] ;  /* 0x00019700ff007b82 */ /* 0x000e620000000800 */
[----:B------:R-:W0:Y:S01]  /*0ad0*/  S2R R21, SR_CTAID.Y ;  /* 0x0000000000157919 */ /* 0x000e220000002600 */
[----:B------:R-:W-:Y:S01]  /*0ae0*/  ULDC UR8, c[0x0][0x28c] ;  /* 0x0000a30000087ab9 */ /* 0x000fe20000000800 */
[----:B------:R-:W-:Y:S01]  /*0af0*/  ISETP.NE.AND P0, PT, R5, 0x2, PT ;  /* 0x000000020500780c */ /* 0x000fe20003f05270 */
[----:B------:R-:W-:Y:S01]  /*0b00*/  UIADD3 UR8, UR8, 0x3f, URZ ;  /* 0x0000003f08087890 */ /* 0x000fe2000fffe03f */
[----:B------:R-:W3:Y:S01]  /*0b10*/  S2R R14, SR_CTAID.X ;  /* 0x00000000000e7919 */ /* 0x000ee20000002500 */
[----:B------:R-:W-:Y:S01]  /*0b20*/  UMOV UR5, URZ ;  /* 0x0000003f00057c82 */ /* 0x000fe20008000000 */
[----:B------:R-:W-:Y:S01]  /*0b30*/  UMOV UR4, URZ ;  /* 0x0000003f00047c82 */ /* 0x000fe20008000000 */
[----:B------:R-:W-:-:S04]  /*0b40*/  USHF.R.S32.HI UR9, URZ, 0x1f, UR8 ;  /* 0x0000001f3f097899 */ /* 0x000fc80008011408 */
[----:B------:R-:W-:-:S04]  /*0b50*/  ULEA.HI UR9, UR9, UR8, URZ, 0x6 ;  /* 0x0000000809097291 */ /* 0x000fc8000f8f303f */
[----:B------:R-:W-:Y:S01]  /*0b60*/  USHF.R.S32.HI UR13, URZ, 0x6, UR9 ;  /* 0x000000063f0d7899 */ /* 0x000fe20008011409 */
[----:B-1----:R-:W-:-:S13]  /*0b70*/  ISETP.NE.AND P2, PT, R0, 0x1, PT ;  /* 0x000000010000780c */ /* 0x002fda0003f45270 */
[----:B------:R-:W3:Y:S01]  /*0b80*/  @P2 LDC R15, c[0x0][0x10] ;  /* 0x00000400ff0f2b82 */ /* 0x000ee20000000800 */
[----:B0-2-4-:R-:W-:Y:S02]  /*0b90*/  @P2 IMAD.MOV.U32 R2, RZ, RZ, R21 ;  /* 0x000000ffff022224 */ /* 0x015fe400078e0015 */
[----:B------:R-:W-:Y:S02]  /*0ba0*/  @P2 IMAD.MOV.U32 R3, RZ, RZ, RZ ;  /* 0x000000ffff032224 */ /* 0x000fe400078e00ff */
[----:B------:R-:W-:-:S03]  /*0bb0*/  @P2 IMAD.MOV.U32 R5, RZ, RZ, RZ ;  /* 0x000000ffff052224 */ /* 0x000fc600078e00ff */
[----:B------:R-:W0:Y:S01]  /*0bc0*/  @!P2 LDC R9, c[0x0][0xc] ;  /* 0x00000300ff09ab82 */ /* 0x000e220000000800 */
[----:B------:R-:W-:Y:S01]  /*0bd0*/  ULDC UR6, c[0x0][0xc] ;  /* 0x0000030000067ab9 */ /* 0x000fe20000000800 */
[----:B------:R-:W-:Y:S02]  /*0be0*/  ULDC UR7, c[0x0][0x10] ;  /* 0x0000040000077ab9 */ /* 0x000fe40000000800 */
[----:B------:R-:W-:-:S04]  /*0bf0*/  UIMAD.WIDE.U32 UR6, UR6, UR7, URZ ;  /* 0x00000007060672a5 */ /* 0x000fc8000f8e003f */
[----:B------:R-:W1:Y:S01]  /*0c00*/  LDC R8, c[0x0][0x14] ;  /* 0x00000500ff087b82 */ /* 0x000e620000000800 */
[----:B---3--:R-:W-:-:S04]  /*0c10*/  @P2 IMAD.WIDE.U32 R2, R14, R15, R2 ;  /* 0x0000000f0e022225 */ /* 0x008fc800078e0002 */
[----:B------:R-:W-:Y:S02]  /*0c20*/  IMAD.MOV.U32 R15, RZ, RZ, RZ ;  /* 0x000000ffff0f7224 */ /* 0x000fe400078e00ff */
[----:B------:R-:W-:Y:S02]  /*0c30*/  @P2 IMAD.IADD R3, R3, 0x1, R5 ;  /* 0x0000000103032824 */ /* 0x000fe400078e0205 */
[----:B0-----:R-:W-:-:S04]  /*0c40*/  @!P2 IMAD.WIDE.U32 R4, R9, R21, R14 ;  /* 0x000000150904a225 */ /* 0x001fc800078e000e */
[----:B------:R-:W-:Y:S02]  /*0c50*/  @!P2 IMAD.MOV.U32 R2, RZ, RZ, R4 ;  /* 0x000000ffff02a224 */ /* 0x000fe400078e0004 */
[----:B------:R-:W-:Y:S02]  /*0c60*/  @!P2 IMAD.MOV.U32 R3, RZ, RZ, R5 ;  /* 0x000000ffff03a224 */ /* 0x000fe400078e0005 */
[C---:B-1----:R-:W-:Y:S02]  /*0c70*/  IMAD R17, R8.reuse, UR7, RZ ;  /* 0x0000000708117c24 */ /* 0x042fe4000f8e02ff */
[----:B------:R-:W-:Y:S01]  /*0c80*/  IMAD.WIDE.U32 R8, R8, UR6, RZ ;  /* 0x0000000608087c25 */ /* 0x000fe2000f8e00ff */
[----:B------:R-:W-:-:S03]  /*0c90*/  ULDC.64 UR6, c[0x0][0x650] ;  /* 0x0001940000067ab9 */ /* 0x000fc60000000a00 */
[----:B------:R-:W-:Y:S01]  /*0ca0*/  IMAD.IADD R0, R9, 0x1, R17 ;  /* 0x0000000109007824 */ /* 0x000fe200078e0211 */
[----:B------:R-:W-:Y:S06]  /*0cb0*/  @P0 BRA `(.L_x_10) ;  /* 0x0000000000200947 */ /* 0x000fec0003800000 */
[----:B------:R-:W-:Y:S01]  /*0cc0*/  UISETP.GE.U32.AND UP0, UPT, UR13, 0x12, UPT ;  /* 0x000000120d00788c */ /* 0x000fe2000bf06070 */
[----:B------:R-:W-:Y:S01]  /*0cd0*/  IADD3 R2, P0, R2, R8, RZ ;  /* 0x0000000802027210 */ /* 0x000fe20007f1e0ff */
[----:B------:R-:W-:-:S04]  /*0ce0*/  UIMAD.WIDE.U32 UR4, UR13, 0x38e38e39, URZ ;  /* 0x38e38e390d0478a5 */ /* 0x000fc8000f8e003f */
[----:B------:R-:W-:Y:S01]  /*0cf0*/  USHF.R.U32.HI UR5, URZ, 0x2, UR5 ;  /* 0x000000023f057899 */ /* 0x000fe20008011605 */
[----:B------:R-:W-:Y:S02]  /*0d00*/  IMAD.X R3, R0, 0x1, R3, P0 ;  /* 0x0000000100037824 */ /* 0x000fe400000e0603 */
[----:B------:R-:W-:Y:S02]  /*0d10*/  UMOV UR4, URZ ;  /* 0x0000003f00047c82 */ /* 0x000fe40008000000 */
[----:B------:R-:W-:Y:S02]  /*0d20*/  @UP0 ULOP3.LUT UR4, UR5, 0x1, URZ, 0xc0, !UPT ;  /* 0x0000000105040892 */ /* 0x000fe4000f8ec03f */
[----:B------:R-:W-:-:S12]  /*0d30*/  UIMAD UR5, UR5, -0x12, UR13 ;  /* 0xffffffee050578a4 */ /* 0x000fd8000f8e020d */
.L_x_10:
[----:B------:R-:W-:Y:S01]  /*0d40*/  ISETP.GE.U32.AND P0, PT, R2, UR6, PT ;  /* 0x0000000602007c0c */ /* 0x000fe2000bf06070 */
[----:B------:R-:W-:Y:S01]  /*0d50*/  IMAD.MOV.U32 R6, RZ, RZ, -0x1 ;  /* 0xffffffffff067424 */ /* 0x000fe200078e00ff */
[----:B------:R-:W-:Y:S01]  /*0d60*/  PRMT R16, RZ, 0x7610, R16 ;  /* 0x00007610ff107816 */ /* 0x000fe20000000010 */
[----:B------:R-:W-:Y:S01]  /*0d70*/  IMAD.MOV.U32 R5, RZ, RZ, -0x1 ;  /* 0xffffffffff057424 */ /* 0x000fe200078e00ff */
[----:B------:R-:W-:Y:S01]  /*0d80*/  ISETP.GE.U32.AND.EX P0, PT, R3, UR7, PT, P0 ;  /* 0x0000000703007c0c */ /* 0x000fe2000bf06100 */
[----:B------:R-:W-:-:S12]  /*0d90*/  IMAD.MOV.U32 R4, RZ, RZ, -0x1 ;  /* 0xffffffffff047424 */ /* 0x000fd800078e00ff */
[----:B------:R-:W-:Y:S05]  /*0da0*/  @P0 BRA `(.L_x_11) ;  /* 0x00000004005c0947 */ /* 0x000fea0003800000 */
[----:B------:R-:W0:Y:S01]  /*0db0*/  LDC.64 R24, c[0x0][0x628] ;  /* 0x00018a00ff187b82 */ /* 0x000e220000000a00 */
[----:B------:R-:W-:Y:S02]  /*0dc0*/  IMAD.MOV.U32 R4, RZ, RZ, R2 ;  /* 0x000000ffff047224 */ /* 0x000fe400078e0002 */
[----:B------:R-:W-:-:S05]  /*0dd0*/  IMAD.MOV.U32 R5, RZ, RZ, R3 ;  /* 0x000000ffff057224 */ /* 0x000fca00078e0003 */
[----:B------:R-:W1:Y:S08]  /*0de0*/  LDC R6, c[0x0][0x630] ;  /* 0x00018c00ff067b82 */ /* 0x000e700000000800 */
[----:B------:R-:W2:Y:S01]  /*0df0*/  LDC.64 R26, c[0x0][0x620] ;  /* 0x00018800ff1a7b82 */ /* 0x000ea20000000a00 */
[----:B0-----:R-:W-:-:S04]  /*0e00*/  ISETP.NE.U32.AND P0, PT, R24, RZ, PT ;  /* 0x000000ff1800720c */ /* 0x001fc80003f05070 */
[----:B------:R-:W-:-:S13]  /*0e10*/  ISETP.NE.AND.EX P0, PT, R25, RZ, PT, P0 ;  /* 0x000000ff1900720c */ /* 0x000fda0003f05300 */
[----:B-12---:R-:W-:Y:S05]  /*0e20*/  @!P0 BRA `(.L_x_12) ;  /* 0x0000000000288947 */ /* 0x006fea0003800000 */
[----:B------:R-:W0:Y:S02]  /*0e30*/  LDC R19, c[0x0][0x634] ;  /* 0x00018d00ff137b82 */ /* 0x000e240000000800 */
[----:B0-----:R-:W-:-:S05]  /*0e40*/  IADD3 R19, P0, R2, R19, RZ ;  /* 0x0000001302137210 */ /* 0x001fca0007f1e0ff */
[----:B------:R-:W-:-:S04]  /*0e50*/  IMAD.X R23, RZ, RZ, R3, P0 ;  /* 0x000000ffff177224 */ /* 0x000fc800000e0603 */
[----:B------:R-:W-:-:S04]  /*0e60*/  IMAD.WIDE.U32 R4, R23, R24, RZ ;  /* 0x0000001817047225 */ /* 0x000fc800078e00ff */
[----:B------:R-:W-:-:S04]  /*0e70*/  IMAD.WIDE.U32 R16, P0, R19, R25, R4 ;  /* 0x0000001913107225 */ /* 0x000fc80007800004 */
[----:B------:R-:W-:-:S04]  /*0e80*/  IMAD.WIDE.U32 R4, R19, R24, RZ ;  /* 0x0000001813047225 */ /* 0x000fc800078e00ff */
[----:B------:R-:W-:Y:S01]  /*0e90*/  IMAD.X R19, RZ, RZ, RZ, P0 ;  /* 0x000000ffff137224 */ /* 0x000fe200000e06ff */
[----:B------:R-:W-:Y:S01]  /*0ea0*/  IADD3 RZ, P0, R5, R16, RZ ;  /* 0x0000001005ff7210 */ /* 0x000fe20007f1e0ff */
[----:B------:R-:W-:-:S04]  /*0eb0*/  IMAD.MOV.U32 R18, RZ, RZ, R17 ;  /* 0x000000ffff127224 */ /* 0x000fc800078e0011 */
[----:B------:R-:W-:-:S08]  /*0ec0*/  IMAD.WIDE.U32.X R4, R23, R25, R18, P0 ;  /* 0x0000001917047225 */ /* 0x000fd000000e0412 */
.L_x_12:
[--C-:B------:R-:W-:Y:S01]  /*0ed0*/  SHF.R.U64 R32, R4, R6, R5.reuse ;  /* 0x0000000604207219 */ /* 0x100fe20000001205 */
[----:B------:R-:W0:Y:S01]  /*0ee0*/  LDC.64 R28, c[0x0][0x640] ;  /* 0x00019000ff1c7b82 */ /* 0x000e220000000a00 */
[----:B------:R-:W-:Y:S01]  /*0ef0*/  I2FP.F32.U32 R4, R14 ;  /* 0x0000000e00047245 */ /* 0x000fe20000201000 */
[----:B------:R-:W-:Y:S01]  /*0f00*/  ULDC UR6, c[0x0][0x150] ;  /* 0x0000540000067ab9 */ /* 0x000fe20000000800 */
[----:B------:R-:W-:Y:S02]  /*0f10*/  SHF.R.U32.HI R5, RZ, R6, R5 ;  /* 0x00000006ff057219 */ /* 0x000fe40000011605 */
[----:B------:R-:W-:Y:S01]  /*0f20*/  IADD3 R17, P0, RZ, -R32, RZ ;  /* 0x80000020ff117210 */ /* 0x000fe20007f1e0ff */
[----:B------:R-:W-:Y:S01]  /*0f30*/  FMUL R6, R4, UR6 ;  /* 0x0000000604067c20 */ /* 0x000fe20008400000 */
[----:B------:R-:W-:Y:S01]  /*0f40*/  ULDC UR6, c[0x0][0x154] ;  /* 0x0000550000067ab9 */ /* 0x000fe20000000800 */
[----:B------:R-:W1:Y:S02]  /*0f50*/  LDC R18, c[0x0][0x618] ;  /* 0x00018600ff127b82 */ /* 0x000e640000000800 */
[----:B------:R-:W-:-:S02]  /*0f60*/  IMAD.X R19, RZ, RZ, ~R5, P0 ;  /* 0x000000ffff137224 */ /* 0x000fc400000e0e05 */
[----:B------:R-:W2:Y:S01]  /*0f70*/  F2I.U32.TRUNC.NTZ R6, R6 ;  /* 0x0000000600067305 */ /* 0x000ea2000020f000 */
[----:B------:R-:W-:-:S03]  /*0f80*/  IMAD.WIDE.U32 R4, R17, R26, R2 ;  /* 0x0000001a11047225 */ /* 0x000fc600078e0002 */
[----:B------:R-:W3:Y:S01]  /*0f90*/  LDC R15, c[0x0][0x144] ;  /* 0x00005100ff0f7b82 */ /* 0x000ee20000000800 */
[----:B------:R-:W-:-:S04]  /*0fa0*/  IMAD R16, R19, R26, RZ ;  /* 0x0000001a13107224 */ /* 0x000fc800078e02ff */
[----:B------:R-:W-:-:S03]  /*0fb0*/  IMAD R17, R17, R27, R16 ;  /* 0x0000001b11117224 */ /* 0x000fc600078e0210 */
[----:B------:R-:W4:Y:S01]  /*0fc0*/  LDC R22, c[0x0][0x608] ;  /* 0x00018200ff167b82 */ /* 0x000f220000000800 */
[----:B------:R-:W-:Y:S01]  /*0fd0*/  IMAD.IADD R17, R5, 0x1, R17 ;  /* 0x0000000105117824 */ /* 0x000fe200078e0211 */
[----:B0-----:R-:W-:Y:S01]  /*0fe0*/  ISETP.NE.U32.AND P0, PT, R28, RZ, PT ;  /* 0x000000ff1c00720c */ /* 0x001fe20003f05070 */
[----:B--2---:R-:W-:-:S03]  /*0ff0*/  IMAD.MOV R5, RZ, RZ, -R6 ;  /* 0x000000ffff057224 */ /* 0x004fc600078e0a06 */
[----:B------:R-:W-:Y:S02]  /*1000*/  ISETP.NE.AND.EX P0, PT, R29, RZ, PT, P0 ;  /* 0x000000ff1d00720c */ /* 0x000fe40003f05300 */
[----:B------:R-:W0:Y:S01]  /*1010*/  LDC R19, c[0x0][0x658] ;  /* 0x00019600ff137b82 */ /* 0x000e220000000800 */
[-CC-:B-1----:R-:W-:Y:S02]  /*1020*/  SHF.R.U64 R26, R4, R18.reuse, R17.reuse ;  /* 0x00000012041a7219 */ /* 0x182fe40000001211 */
[----:B------:R-:W-:Y:S02]  /*1030*/  I2FP.F32.U32 R4, R21 ;  /* 0x0000001500047245 */ /* 0x000fe40000201000 */
[----:B------:R-:W-:Y:S01]  /*1040*/  SHF.R.U32.HI R17, RZ, R18, R17 ;  /* 0x00000012ff117219 */ /* 0x000fe20000011611 */
[----:B------:R-:W-:Y:S02]  /*1050*/  IMAD.MOV.U32 R18, RZ, RZ, 0x1 ;  /* 0x00000001ff127424 */ /* 0x000fe400078e00ff */
[----:B------:R-:W1:Y:S01]  /*1060*/  LDC R24, c[0x0][0x148] ;  /* 0x00005200ff187b82 */ /* 0x000e620000000800 */
[----:B---3--:R-:W-:-:S02]  /*1070*/  IMAD R6, R15, R5, R14 ;  /* 0x000000050f067224 */ /* 0x008fc400078e020e */
[----:B------:R-:W-:Y:S01]  /*1080*/  FMUL R5, R4, UR6 ;  /* 0x0000000604057c20 */ /* 0x000fe20008400000 */
[----:B------:R-:W-:-:S04]  /*1090*/  IMAD.MOV.U32 R4, RZ, RZ, -0x1 ;  /* 0xffffffffff047424 */ /* 0x000fc800078e00ff */
[----:B------:R-:W2:Y:S01]  /*10a0*/  LDC R25, c[0x0][0x600] ;  /* 0x00018000ff197b82 */ /* 0x000ea20000000800 */
[-CC-:B----4-:R-:W-:Y:S02]  /*10b0*/  SHF.R.U64 R34, R26, R22.reuse, R17.reuse ;  /* 0x000000161a227219 */ /* 0x190fe40000001211 */
[----:B------:R-:W-:Y:S02]  /*10c0*/  SHF.R.U32.HI R14, RZ, R22, R17 ;  /* 0x00000016ff0e7219 */ /* 0x000fe40000011611 */
[----:B------:R3:W4:Y:S03]  /*10d0*/  F2I.U32.TRUNC.NTZ R22, R5 ;  /* 0x0000000500167305 */ /* 0x000726000020f000 */
[----:B------:R-:W1:Y:S01]  /*10e0*/  LDC R27, c[0x0][0x648] ;  /* 0x00019200ff1b7b82 */ /* 0x000e620000000800 */
[-C--:B0-----:R-:W-:Y:S02]  /*10f0*/  SHF.R.U64 R36, R34, R19.reuse, R14 ;  /* 0x0000001322247219 */ /* 0x081fe4000000120e */
[----:B------:R-:W-:-:S02]  /*1100*/  SHF.L.U32 R4, R4, R19, RZ ;  /* 0x0000001304047219 */ /* 0x000fc400000006ff */
[-C--:B------:R-:W-:Y:S02]  /*1110*/  SHF.R.U32.HI R14, RZ, R19.reuse, R14 ;  /* 0x00000013ff0e7219 */ /* 0x080fe4000001160e */
[----:B------:R-:W-:Y:S01]  /*1120*/  SHF.L.U32 R18, R18, R19, RZ ;  /* 0x0000001312127219 */ /* 0x000fe200000006ff */
[----:B------:R-:W0:Y:S01]  /*1130*/  LDC R31, c[0x0][0x638] ;  /* 0x00018e00ff1f7b82 */ /* 0x000e220000000800 */
[----:B------:R-:W-:Y:S01]  /*1140*/  LOP3.LUT R19, RZ, R4, RZ, 0x33, !PT ;  /* 0x00000004ff137212 */ /* 0x000fe200078e33ff */
[----:B------:R-:W-:Y:S02]  /*1150*/  IMAD.MOV.U32 R4, RZ, RZ, R36 ;  /* 0x000000ffff047224 */ /* 0x000fe400078e0024 */
[----:B---3--:R-:W-:-:S04]  /*1160*/  IMAD.MOV.U32 R5, RZ, RZ, R14 ;  /* 0x000000ffff057224 */ /* 0x008fc800078e000e */
[----:B------:R-:W3:Y:S01]  /*1170*/  LDC R30, c[0x0][0x610] ;  /* 0x00018400ff1e7b82 */ /* 0x000ee20000000800 */
[----:B----4-:R-:W-:Y:S05]  /*1180*/  @!P0 BRA `(.L_x_13) ;  /* 0x0000000000288947 */ /* 0x010fea0003800000 */
[----:B------:R-:W4:Y:S02]  /*1190*/  LDC R17, c[0x0][0x64c] ;  /* 0x00019300ff117b82 */ /* 0x000f240000000800 */
[----:B----4-:R-:W-:-:S05]  /*11a0*/  IADD3 R17, P0, R36, R17, RZ ;  /* 0x0000001124117210 */ /* 0x010fca0007f1e0ff */
        /* <DEDUP_REMOVED lines=8> */
.L_x_13:
[----:B-1----:R-:W-:Y:S01]  /*1230*/  SHF.R.U64 R4, R4, R27, R5 ;  /* 0x0000001b04047219 */ /* 0x002fe20000001205 */
[----:B--2---:R-:W-:Y:S01]  /*1240*/  VIADD R5, R25, 0xffffffff ;  /* 0xffffffff19057836 */ /* 0x004fe20000000000 */
[----:B------:R-:W-:Y:S01]  /*1250*/  LOP3.LUT R19, R34, R19, RZ, 0xc0, !PT ;  /* 0x0000001322137212 */ /* 0x000fe200078ec0ff */
[----:B------:R-:W-:Y:S02]  /*1260*/  IMAD.MOV R22, RZ, RZ, -R22 ;  /* 0x000000ffff167224 */ /* 0x000fe400078e0a16 */
[----:B------:R-:W-:Y:S01]  /*1270*/  IMAD.MOV R14, RZ, RZ, -R4 ;  /* 0x000000ffff0e7224 */ /* 0x000fe200078e0a04 */
[----:B------:R-:W-:Y:S01]  /*1280*/  LOP3.LUT R5, R26, R5, RZ, 0xc0, !PT ;  /* 0x000000051a057212 */ /* 0x000fe200078ec0ff */
[----:B------:R-:W-:Y:S02]  /*1290*/  IMAD R19, R18, R4, R19 ;  /* 0x0000000412137224 */ /* 0x000fe400078e0213 */
[----:B------:R-:W-:Y:S02]  /*12a0*/  @P2 IMAD R6, R24, R22, R21 ;  /* 0x0000001618062224 */ /* 0x000fe400078e0215 */
[----:B0-----:R-:W-:-:S02]  /*12b0*/  IMAD R4, R14, R31, R36 ;  /* 0x0000001f0e047224 */ /* 0x001fc400078e0224 */
[----:B---3--:R-:W-:Y:S02]  /*12c0*/  IMAD R6, R19, R30, R6 ;  /* 0x0000001e13067224 */ /* 0x008fe400078e0206 */
[----:B------:R-:W-:Y:S02]  /*12d0*/  IMAD R15, R4, R25, R5 ;  /* 0x00000019040f7224 */ /* 0x000fe400078e0205 */
[----:B------:R-:W-:Y:S02]  /*12e0*/  IMAD.MOV.U32 R16, RZ, RZ, 0x1 ;  /* 0x00000001ff107424 */ /* 0x000fe400078e00ff */
[----:B------:R-:W-:Y:S01]  /*12f0*/  IMAD.MOV.U32 R4, RZ, RZ, R32 ;  /* 0x000000ffff047224 */ /* 0x000fe200078e0020 */
[----:B------:R-:W-:Y:S02]  /*1300*/  SEL R5, R15, R6, !P2 ;  /* 0x000000060f057207 */ /* 0x000fe40005000000 */
[----:B------:R-:W-:-:S07]  /*1310*/  SEL R6, R6, R15, !P2 ;  /* 0x0000000f06067207 */ /* 0x000fce0005000000 */
.L_x_11:
[----:B------:R-:W-:Y:S05]  /*1320*/  @!P3 BRA `(.L_x_14) ;  /* 0x0000006c0058b947 */ /* 0x000fea0003800000 */
[----:B------:R-:W-:-:S13]  /*1330*/  ISETP.GT.U32.AND P0, PT, R33, 0x1, PT ;  /* 0x000000012100780c */ /* 0x000fda0003f04070 */
[----:B------:R-:W-:Y:S05]  /*1340*/  @P0 EXIT ;  /* 0x000000000000094d */ /* 0x000fea0003800000 */
.L_x_15:
[----:B------:R-:W-:-:S08]  /*1350*/  NOP ;  /* 0x0000000000007918 */ /* 0x000fd00000000000 */
[----:B------:R-:W0:Y:S02]  /*1360*/  USETMAXREG.TRY_ALLOC.CTAPOOL UP0, 0xe8 ;  /* 0x000000e8000079c8 */ /* 0x000e240008000600 */
[----:B0-----:R-:W-:-:S13]  /*1370*/  PLOP3.LUT P0, PT, PT, PT, UP0, 0x80, 0x0 ;  /* 0x000000000000781c */ /* 0x001fda0003f0f008 */
[----:B------:R-:W-:Y:S05]  /*1380*/  @!P0 BRA `(.L_x_15) ;  /* 0xfffffffc00f08947 */ /* 0x000fea000383ffff */
[----:B------:R-:W-:-:S13]  /*1390*/  LOP3.LUT P0, RZ, R16, 0xff, RZ, 0xc0, !PT ;  /* 0x000000ff10ff7812 */ /* 0x000fda000780c0ff */
[----:B------:R-:W-:Y:S05]  /*13a0*/  @!P0 EXIT ;  /* 0x000000000000894d */ /* 0x000fea0003800000 */
[----:B------:R-:W0:Y:S01]  /*13b0*/  S2UR UR6, SR_CgaCtaId ;  /* 0x00000000000679c3 */ /* 0x000e220000008800 */
[----:B------:R-:W-:Y:S01]  /*13c0*/  SHF.R.S32.HI R14, RZ, 0x1f, R11 ;  /* 0x0000001fff0e7819 */ /* 0x000fe2000001140b */
[----:B------:R-:W-:Y:S01]  /*13d0*/  UIADD3 UR7, UR15, -0x1, URZ ;  /* 0xffffffff0f077890 */ /* 0x000fe2000fffe03f */
[----:B------:R-:W-:Y:S01]  /*13e0*/  LOP3.LUT R146, R7, 0x1, RZ, 0xfc, !PT ;  /* 0x0000000107927812 */ /* 0x000fe200078efcff */
[----:B------:R-:W-:Y:S01]  /*13f0*/  UMOV UR12, 0x400 ;  /* 0x00000400000c7882 */ /* 0x000fe20000000000 */
[CC--:B------:R-:W-:Y:S01]  /*1400*/  LEA.HI R13, R14.reuse, R11.reuse, RZ, 0x2 ;  /* 0x0000000b0e0d7211 */ /* 0x0c0fe200078f10ff */
[----:B------:R-:W-:Y:S01]  /*1410*/  UISETP.LT.AND UP0, UPT, UR13, 0x1, UPT ;  /* 0x000000010d00788c */ /* 0x000fe2000bf01270 */
[----:B------:R-:W-:Y:S01]  /*1420*/  LEA.HI R17, R14, R11, RZ, 0x5 ;  /* 0x0000000b0e117211 */ /* 0x000fe200078f28ff */
[----:B------:R-:W-:Y:S01]  /*1430*/  USHF.L.U32 UR21, UR13, 0x1, URZ ;  /* 0x000000010d157899 */ /* 0x000fe2000800063f */
[--C-:B------:R-:W-:Y:S01]  /*1440*/  SHF.R.S32.HI R15, RZ, 0x2, R13.reuse ;  /* 0x00000002ff0f7819 */ /* 0x100fe2000001140d */
[----:B------:R-:W-:Y:S01]  /*1450*/  USEL UR14, UR13, 0x1, UP0 ;  /* 0x000000010d0e7887 */ /* 0x000fe20008000000 */
[----:B------:R-:W-:Y:S01]  /*1460*/  SHF.R.S32.HI R16, RZ, 0x1f, R13 ;  /* 0x0000001fff107819 */ /* 0x000fe2000001140d */
[----:B------:R-:W-:Y:S01]  /*1470*/  UISETP.NE.AND UP0, UPT, UR7, URZ, UPT ;  /* 0x0000003f0700728c */ /* 0x000fe2000bf05270 */
[----:B------:R-:W-:Y:S01]  /*1480*/  SHF.R.S32.HI R17, RZ, 0x5, R17 ;  /* 0x00000005ff117819 */ /* 0x000fe20000011411 */
[----:B------:R-:W-:Y:S01]  /*1490*/  UIADD3 UR14, -UR14, UR13, URZ ;  /* 0x0000000d0e0e7290 */ /* 0x000fe2000fffe13f */
[----:B------:R-:W-:-:S04]  /*14a0*/  LEA.HI R16, R16, R15, RZ, 0x3 ;  /* 0x0000000f10107211 */ /* 0x000fc800078f18ff */
[----:B------:R-:W-:Y:S01]  /*14b0*/  LOP3.LUT R16, R16, 0xfffffff8, RZ, 0xc0, !PT ;  /* 0xfffffff810107812 */ /* 0x000fe200078ec0ff */
[----:B0-----:R-:W-:-:S04]  /*14c0*/  ULEA UR12, UR6, UR12, 0x18 ;  /* 0x0000000c060c7291 */ /* 0x001fc8000f8ec03f */
[----:B------:R-:W-:Y:S01]  /*14d0*/  IMAD.IADD R14, R15, 0x1, -R16 ;  /* 0x000000010f0e7824 */ /* 0x000fe200078e0a10 */
[----:B------:R-:W-:Y:S01]  /*14e0*/  USHF.L.U32 UR6, UR7, 0x3, URZ ;  /* 0x0000000307067899 */ /* 0x000fe2000800063f */
[----:B------:R-:W-:Y:S01]  /*14f0*/  LOP3.LUT R16, R13, 0xfffffffc, RZ, 0xc0, !PT ;  /* 0xfffffffc0d107812 */ /* 0x000fe200078ec0ff */
[----:B------:R-:W-:Y:S01]  /*1500*/  USEL UR7, URZ, 0x1, UP0 ;  /* 0x000000013f077887 */ /* 0x000fe20008000000 */
[--C-:B------:R-:W-:Y:S01]  /*1510*/  IMAD R13, R17, -0x10, -R14.reuse ;  /* 0xfffffff0110d7824 */ /* 0x100fe200078e0a0e */
[----:B------:R-:W-:Y:S01]  /*1520*/  ULOP3.LUT UR6, UR6, 0x8, URZ, 0xc0, !UPT ;  /* 0x0000000806067892 */ /* 0x000fe2000f8ec03f */
[----:B------:R-:W-:Y:S01]  /*1530*/  SHF.R.S32.HI R15, RZ, 0x1f, R14 ;  /* 0x0000001fff0f7819 */ /* 0x000fe2000001140e */
[----:B------:R-:W-:Y:S01]  /*1540*/  UIADD3 UR22, UR12, 0x130, URZ ;  /* 0x000001300c167890 */ /* 0x000fe2000fffe03f */
[----:B------:R-:W-:Y:S01]  /*1550*/  IMAD.IADD R11, R11, 0x1, -R16 ;  /* 0x000000010b0b7824 */ /* 0x000fe200078e0a10 */
[----:B------:R-:W-:Y:S01]  /*1560*/  ULOP3.LUT UR23, UR6, 0x8, URZ, 0x3c, !UPT ;  /* 0x0000000806177892 */ /* 0x000fe2000f8e3c3f */
[----:B------:R-:W-:Y:S01]  /*1570*/  IMAD.U32 R148, RZ, RZ, UR7 ;  /* 0x00000007ff947e24 */ /* 0x000fe2000f8e00ff */
[----:B------:R-:W-:Y:S01]  /*1580*/  ULOP3.LUT UR16, UR6, 0x18, URZ, 0x3c, !UPT ;  /* 0x0000001806107892 */ /* 0x000fe2000f8e3c3f */
[----:B------:R-:W-:Y:S01]  /*1590*/  IMAD.WIDE R14, R17, 0x10, R14 ;  /* 0x00000010110e7825 */ /* 0x000fe200078e020e */
[----:B------:R-:W-:Y:S01]  /*15a0*/  ULEA UR15, UR15, UR22, 0x3 ;  /* 0x000000160f0f7291 */ /* 0x000fe2000f8e183f */
[----:B------:R-:W-:-:S02]  /*15b0*/  ULDC UR6, c[0x0][0x284] ;  /* 0x0000a10000067ab9 */ /* 0x000fc40000000800 */
[----:B------:R-:W-:-:S09]  /*15c0*/  VIADD R13, R13, UR6 ;  /* 0x000000060d0d7c36 */ /* 0x000fd20008000000 */
.L_x_170:
[----:B------:R-:W-:Y:S01]  /*15d0*/  SHF.L.U32 R16, R148, 0x1f, RZ ;  /* 0x0000001f94107819 */ /* 0x000fe200000006ff */
[----:B------:R-:W0:Y:S01]  /*15e0*/  LDC R17, c[0x0][0x28c] ;  /* 0x0000a300ff117b82 */ /* 0x000e220000000800 */
[----:B------:R-:W-:Y:S01]  /*15f0*/  UMOV UR6, URZ ;  /* 0x0000003f00067c82 */ /* 0x000fe20008000000 */
[----:B------:R-:W-:Y:S01]  /*1600*/  UMOV UR17, UR5 ;  /* 0x0000000500117c82 */ /* 0x000fe20008000000 */
[----:B-1----:R-:W1:Y:S01]  /*1610*/  SYNCS.PHASECHK.TRANS64.TRYWAIT P0, [UR15+-0x8], R16 ;  /* 0xfffff810ff0075a7 */ /* 0x002e62000800014f */
[----:B0-----:R-:W-:Y:S01]  /*1620*/  ISETP.GE.AND P1, PT, R17, 0x1, PT ;  /* 0x000000011100780c */ /* 0x001fe20003f26270 */
[----:B-1-34-:R-:W-:-:S12]  /*1630*/  @!P0 BRA `(.L_x_16) ;  /* 0x0000008000708947 */ /* 0x01afd80003800000 */
.L_x_206:
[----:B------:R-:W-:Y:S01]  /*1640*/  UMOV UR7, URZ ;  /* 0x0000003f00077c82 */ /* 0x000fe20008000000 */
[----:B------:R-:W-:Y:S01]  /*1650*/  UMOV UR8, URZ ;  /* 0x0000003f00087c82 */ /* 0x000fe20008000000 */
[----:B------:R-:W-:Y:S02]  /*1660*/  CS2R R22, SRZ ;  /* 0x0000000000167805 */ /* 0x000fe4000001ff00 */
[----:B------:R-:W-:Y:S02]  /*1670*/  CS2R R20, SRZ ;  /* 0x0000000000147805 */ /* 0x000fe4000001ff00 */
[----:B------:R-:W-:Y:S02]  /*1680*/  CS2R R88, SRZ ;  /* 0x0000000000587805 */ /* 0x000fe4000001ff00 */
[----:B------:R-:W-:Y:S02]  /*1690*/  CS2R R90, SRZ ;  /* 0x00000000005a7805 */ /* 0x000fe4000001ff00 */
[----:B------:R-:W-:-:S02]  /*16a0*/  CS2R R92, SRZ ;  /* 0x00000000005c7805 */ /* 0x000fc4000001ff00 */
[----:B------:R-:W-:Y:S02]  /*16b0*/  CS2R R94, SRZ ;  /* 0x00000000005e7805 */ /* 0x000fe4000001ff00 */
        /* <DEDUP_REMOVED lines=24> */
[----:B------:R-:W-:Y:S01]  /*1840*/  CS2R R144, SRZ ;  /* 0x0000000000907805 */ /* 0x000fe2000001ff00 */
[----:B------:R-:W-:Y:S01]  /*1850*/  IMAD.MOV.U32 R147, RZ, RZ, RZ ;  /* 0x000000ffff937224 */ /* 0x000fe200078e00ff */
[----:B------:R-:W-:Y:S01]  /*1860*/  CS2R R24, SRZ ;  /* 0x0000000000187805 */ /* 0x000fe2000001ff00 */
[----:B------:R-:W-:Y:S01]  /*1870*/  IMAD.MOV.U32 R149, RZ, RZ, RZ ;  /* 0x000000ffff957224 */ /* 0x000fe200078e00ff */
[----:B------:R-:W-:Y:S01]  /*1880*/  CS2R R26, SRZ ;  /* 0x00000000001a7805 */ /* 0x000fe2000001ff00 */
[----:B------:R-:W-:Y:S01]  /*1890*/  IMAD.U32 R19, RZ, RZ, UR4 ;  /* 0x00000004ff137e24 */ /* 0x000fe2000f8e00ff */
        /* <DEDUP_REMOVED lines=29> */
[----:B------:R-:W-:Y:S01]  /*1a70*/  CS2R R86, SRZ ;  /* 0x0000000000567805 */ /* 0x000fe2000001ff00 */
[----:B------:R-:W-:Y:S06]  /*1a80*/  @!P1 BRA `(.L_x_17) ;  /* 0x00000008003c9947 */ /* 0x000fec0003800000 */
[----:B------:R-:W-:-:S13]  /*1a90*/  ISETP.NE.AND P1, PT, R146, 0x3, PT ;  /* 0x000000039200780c */ /* 0x000fda0003f25270 */
[----:B------:R-:W-:Y:S05]  /*1aa0*/  @!P1 BRA `(.L_x_18) ;  /* 0x0000000000049947 */ /* 0x000fea0003800000 */
[----:B------:R-:W-:Y:S01]  /*1ab0*/  BPT.TRAP 0x1 ;  /* 0x000000040000795c */ /* 0x000fe20000300000 */
.L_x_18:
[----:B------:R-:W-:Y:S01]  /*1ac0*/  ULEA UR6, UR5, UR12, 0x3 ;  /* 0x0000000c05067291 */ /* 0x000fe2000f8e183f */
[----:B0-----:R-:W-:-:S05]  /*1ad0*/  IMAD.U32 R16, RZ, RZ, UR4 ;  /* 0x00000004ff107e24 */ /* 0x001fca000f8e00ff */
[----:B------:R-:W-:-:S04]  /*1ae0*/  SHF.L.U32 R16, R16, 0x1f, RZ ;  /* 0x0000001f10107819 */ /* 0x000fc800000006ff */
[----:B------:R0:W1:Y:S01]  /*1af0*/  SYNCS.PHASECHK.TRANS64.TRYWAIT P0, [UR6], R16 ;  /* 0x00000010ff0075a7 */ /* 0x0000620008000146 */
[----:B------:R-:W-:Y:S05]  /*1b00*/  @!P1 BRA `(.L_x_19) ;  /* 0x0000000000049947 */ /* 0x000fea0003800000 */
[----:B------:R-:W-:Y:S01]  /*1b10*/  BPT.TRAP 0x1 ;  /* 0x000000040000795c */ /* 0x000fe20000300000 */
.L_x_19:
[----:B-1----:R-:W-:Y:S05]  /*1b20*/  @P0 BRA `(.L_x_20) ;  /* 0x0000000000080947 */ /* 0x002fea0003800000 */
[----:B------:R-:W1:Y:S02]  /*1b30*/  SYNCS.PHASECHK.TRANS64.TRYWAIT P0, [UR6], R16 ;  /* 0x00000010ff0075a7 */ /* 0x000e640008000146 */
[----:B-1----:R-:W-:Y:S05]  /*1b40*/  @!P0 BRA `(.L_x_21) ;  /* 0x0000007c00448947 */ /* 0x002fea0003800000 */
.L_x_20:
[----:B------:R-:W-:Y:S01]  /*1b50*/  UIADD3 UR6, UR12, 0x200, URZ ;  /* 0x000002000c067890 */ /* 0x000fe2000fffe03f */
[----:B------:R-:W-:Y:S01]  /*1b60*/  WARPGROUP.ARRIVE ;  /* 0x00000000000079c5 */ /* 0x000fe20000000000 */
[----:B------:R-:W-:Y:S01]  /*1b70*/  UIADD3 UR7, UR12, 0x12200, URZ ;  /* 0x000122000c077890 */ /* 0x000fe2000fffe03f */
[----:B------:R-:W-:Y:S01]  /*1b80*/  CS2R R22, SRZ ;  /* 0x0000000000167805 */ /* 0x000fe2000001ff00 */
[----:B------:R-:W-:Y:S01]  /*1b90*/  USHF.R.U32.HI UR6, URZ, 0x4, UR6 ;  /* 0x000000043f067899 */ /* 0x000fe20008011606 */
[----:B------:R-:W-:Y:S01]  /*1ba0*/  CS2R R20, SRZ ;  /* 0x0000000000147805 */ /* 0x000fe2000001ff00 */
[----:B------:R-:W-:Y:S01]  /*1bb0*/  USHF.R.U32.HI UR7, URZ, 0x4, UR7 ;  /* 0x000000043f077899 */ /* 0x000fe20008011607 */
[----:B------:R-:W-:Y:S01]  /*1bc0*/  CS2R R88, SRZ ;  /* 0x0000000000587805 */ /* 0x000fe2000001ff00 */
[----:B------:R-:W-:Y:S01]  /*1bd0*/  ULOP3.LUT UR6, UR6, 0x3fff, URZ, 0xc0, !UPT ;  /* 0x00003fff06067892 */ /* 0x000fe2000f8ec03f */
[----:B------:R-:W-:Y:S01]  /*1be0*/  CS2R R90, SRZ ;  /* 0x00000000005a7805 */ /* 0x000fe2000001ff00 */
[----:B------:R-:W-:Y:S01]  /*1bf0*/  ULOP3.LUT UR7, UR7, 0x3fff, URZ, 0xc0, !UPT ;  /* 0x00003fff07077892 */ /* 0x000fe2000f8ec03f */
[----:B------:R-:W-:Y:S01]  /*1c00*/  CS2R R92, SRZ ;  /* 0x00000000005c7805 */ /* 0x000fe2000001ff00 */
[----:B------:R-:W-:Y:S01]  /*1c10*/  ULOP3.LUT UR6, UR6, 0x10000, URZ, 0xfc, !UPT ;  /* 0x0001000006067892 */ /* 0x000fe2000f8efc3f */
[----:B------:R-:W-:Y:S01]  /*1c20*/  CS2R R94, SRZ ;  /* 0x00000000005e7805 */ /* 0x000fe2000001ff00 */
[----:B------:R-:W-:Y:S01]  /*1c30*/  ULOP3.LUT UR7, UR7, 0x10000, URZ, 0xfc, !UPT ;  /* 0x0001000007077892 */ /* 0x000fe2000f8efc3f */
[----:B------:R-:W-:Y:S01]  /*1c40*/  CS2R R96, SRZ ;  /* 0x0000000000607805 */ /* 0x000fe2000001ff00 */
[----:B------:R-:W-:Y:S01]  /*1c50*/  ULEA UR8, UR5, UR6, 0x8 ;  /* 0x0000000605087291 */ /* 0x000fe2000f8e403f */
[----:B------:R-:W-:Y:S01]  /*1c60*/  CS2R R98, SRZ ;  /* 0x0000000000627805 */ /* 0x000fe2000001ff00 */
[----:B------:R-:W-:Y:S01]  /*1c70*/  ULEA UR10, UR5, UR7, 0x9 ;  /* 0x00000007050a7291 */ /* 0x000fe2000f8e483f */
[----:B------:R-:W-:Y:S01]  /*1c80*/  CS2R R100, SRZ ;  /* 0x0000000000647805 */ /* 0x000fe2000001ff00 */
[----:B------:R-:W-:Y:S01]  /*1c90*/  UMOV UR9, 0x80000020 ;  /* 0x8000002000097882 */ /* 0x000fe20000000000 */
[----:B------:R-:W-:Y:S01]  /*1ca0*/  UMOV UR11, 0x80000020 ;  /* 0x80000020000b7882 */ /* 0x000fe20000000000 */
[----:B------:R-:W-:Y:S01]  /*1cb0*/  ULDC UR7, c[0x0][0x50c] ;  /* 0x0001430000077ab9 */ /* 0x000fe20000000800 */
[----:B------:R-:W-:Y:S01]  /*1cc0*/  UMOV UR6, 0x2 ;  /* 0x0000000200067882 */ /* 0x000fe20000000000 */
[----:B------:R-:W-:Y:S01]  /*1cd0*/  UISETP.NE.AND UP0, UPT, UR7, 0x2, UPT ;  /* 0x000000020700788c */ /* 0x000fe2000bf05270 */
[----:B------:R-:W-:-:S02]  /*1ce0*/  CS2R R102, SRZ ;  /* 0x0000000000667805 */ /* 0x000fc4000001ff00 */
[----:B------:R-:W-:Y:S01]  /*1cf0*/  CS2R R104, SRZ ;  /* 0x0000000000687805 */ /* 0x000fe2000001ff00 */
[----:B------:R-:W-:Y:S01]  /*1d00*/  QGMMA.64x128x32.F32.E4M3.E4M3 R24, gdesc[UR8], RZ, !UPT ;  /* 0x01e00000081879f3 */ /* 0x000fe2000c7008ff */
[----:B------:R-:W-:Y:S01]  /*1d10*/  USEL UR7, URZ, 0x1, UP0 ;  /* 0x000000013f077887 */ /* 0x000fe20008000000 */
[----:B------:R-:W-:Y:S01]  /*1d20*/  CS2R R106, SRZ ;  /* 0x00000000006a7805 */ /* 0x000fe2000001ff00 */
[----:B------:R-:W-:Y:S01]  /*1d30*/  UIADD3 UR8, UR8, 0x2, URZ ;  /* 0x0000000208087890 */ /* 0x000fe2000fffe03f */
[----:B------:R-:W-:Y:S01]  /*1d40*/  CS2R R108, SRZ ;  /* 0x00000000006c7805 */ /* 0x000fe2000001ff00 */
[----:B------:R-:W-:Y:S01]  /*1d50*/  UIADD3 UR10, UR10, 0x2, URZ ;  /* 0x000000020a0a7890 */ /* 0x000fe2000fffe03f */
[----:B------:R-:W-:Y:S02]  /*1d60*/  CS2R R110, SRZ ;  /* 0x00000000006e7805 */ /* 0x000fe4000001ff00 */
[----:B------:R-:W-:Y:S01]  /*1d70*/  ISETP.NE.AND P0, PT, RZ, UR7, PT ;  /* 0x00000007ff007c0c */ /* 0x000fe2000bf05270 */
[----:B------:R-:W-:Y:S01]  /*1d80*/  UMOV UR9, 0x80000020 ;  /* 0x8000002000097882 */ /* 0x000fe20000000000 */
[----:B------:R-:W-:Y:S01]  /*1d90*/  UMOV UR11, 0x80000020 ;  /* 0x80000020000b7882 */ /* 0x000fe20000000000 */
        /* <DEDUP_REMOVED lines=17> */
[----:B------:R-:W-:Y:S02]  /*1eb0*/  IMAD.MOV.U32 R147, RZ, RZ, RZ ;  /* 0x000000ffff937224 */ /* 0x000fe400078e00ff */
[----:B------:R-:W-:Y:S01]  /*1ec0*/  IMAD.MOV.U32 R149, RZ, RZ, RZ ;  /* 0x000000ffff957224 */ /* 0x000fe200078e00ff */
[----:B------:R-:W-:Y:S01]  /*1ed0*/  QGMMA.64x128x32.F32.E4M3.E4M3 R24, gdesc[UR8], R24, gsb0 ;  /* 0x01e00000081879f3 */ /* 0x000fe20008000818 */
[----:B------:R-:W-:Y:S05]  /*1ee0*/  @!P0 BRA `(.L_x_22) ;  /* 0x0000000400088947 */ /* 0x000fea0003800000 */
[----:B------:R-:W-:Y:S02]  /*1ef0*/  WARPGROUP.DEPBAR.LE gsb0, 0x0 ;  /* 0x00008000000079c5 */ /* 0x000fe40000010000 */
[----:B------:R-:W-:-:S01]  /*1f00*/  FADD R149, RZ, R24 ;  /* 0x00000018ff957221 */ /* 0x000fc20000000000 */
[----:B------:R-:W-:Y:S01]  /*1f10*/  FADD R144, RZ, R25 ;  /* 0x00000019ff907221 */ /* 0x000fe20000000000 */
        /* <DEDUP_REMOVED lines=62> */
[----:B------:R-:W-:-:S06]  /*2300*/  UMOV UR6, URZ ;  /* 0x0000003f00067c82 */ /* 0x000fcc0008000000 */
.L_x_22:
[----:B------:R-:W-:-:S04]  /*2310*/  UIADD3 UR17, UR5, 0x1, URZ ;  /* 0x0000000105117890 */ /* 0x000fc8000fffe03f */
[----:B------:R-:W-:-:S04]  /*2320*/  UISETP.NE.AND UP0, UPT, UR17, 0x12, UPT ;  /* 0x000000121100788c */ /* 0x000fc8000bf05270 */
[----:B------:R-:W-:Y:S02]  /*2330*/  USEL UR8, URZ, 0x1, UP0 ;  /* 0x000000013f087887 */ /* 0x000fe40008000000 */
[----:B------:R-:W-:Y:S02]  /*2340*/  USEL UR17, UR17, URZ, UP0 ;  /* 0x0000003f11117287 */ /* 0x000fe40008000000 */
[----:B------:R-:W-:-:S06]  /*2350*/  ULOP3.LUT UR8, UR4, UR8, URZ, 0x3c, !UPT ;  /* 0x0000000804087292 */ /* 0x000fcc000f8e3c3f */
[----:B------:R-:W-:Y:S01]  /*2360*/  IMAD.U32 R19, RZ, RZ, UR8 ;  /* 0x00000008ff137e24 */ /* 0x000fe2000f8e00ff */
[----:B------:R-:W-:-:S06]  /*2370*/  UMOV UR8, 0x1 ;  /* 0x0000000100087882 */ /* 0x000fcc0000000000 */
.L_x_17:
[----:B------:R-:W-:-:S06]  /*2380*/  UISETP.GE.AND UP0, UPT, UR14, 0x1, UPT ;  /* 0x000000010e00788c */ /* 0x000fcc000bf06270 */
[----:B------:R-:W-:-:S13]  /*2390*/  PLOP3.LUT P0, PT, PT, PT, UP0, 0x80, 0x0 ;  /* 0x000000000000781c */ /* 0x000fda0003f0f008 */
[----:B------:R-:W-:Y:S05]  /*23a0*/  @!P0 BRA `(.L_x_23) ;  /* 0x0000000800048947 */ /* 0x000fea0003800000 */
[----:B01----:R-:W-:Y:S01]  /*23b0*/  IMAD.U32 R16, RZ, RZ, UR14 ;  /* 0x0000000eff107e24 */ /* 0x003fe2000f8e00ff */
[----:B------:R-:W-:Y:S01]  /*23c0*/  UMOV UR20, UR5 ;  /* 0x0000000500147c82 */ /* 0x000fe20008000000 */
[----:B------:R-:W-:-:S05]  /*23d0*/  ULDC UR24, c[0x0][0x50c] ;  /* 0x0001430000187ab9 */ /* 0x000fca0000000800 */
.L_x_31:
[----:B------:R-:W-:-:S13]  /*23e0*/  ISETP.NE.AND P1, PT, R146, 0x3, PT ;  /* 0x000000039200780c */ /* 0x000fda0003f25270 */
[----:B01----:R-:W-:Y:S05]  /*23f0*/  @!P1 BRA `(.L_x_24) ;  /* 0x0000000000049947 */ /* 0x003fea0003800000 */
[----:B------:R-:W-:Y:S01]  /*2400*/  BPT.TRAP 0x1 ;  /* 0x000000040000795c */ /* 0x000fe20000300000 */
.L_x_24:
[----:B------:R-:W-:Y:S01]  /*2410*/  ULEA UR9, UR17, UR12, 0x3 ;  /* 0x0000000c11097291 */ /* 0x000fe2000f8e183f */
[----:B------:R-:W-:-:S08]  /*2420*/  SHF.L.U32 R17, R19, 0x1f, RZ ;  /* 0x0000001f13117819 */ /* 0x000fd000000006ff */
[----:B------:R0:W1:Y:S01]  /*2430*/  SYNCS.PHASECHK.TRANS64.TRYWAIT P0, [UR9], R17 ;  /* 0x00000011ff0075a7 */ /* 0x0000620008000149 */
[----:B------:R-:W-:Y:S05]  /*2440*/  @!P1 BRA `(.L_x_25) ;  /* 0x0000000000049947 */ /* 0x000fea0003800000 */
[----:B------:R-:W-:Y:S01]  /*2450*/  BPT.TRAP 0x1 ;  /* 0x000000040000795c */ /* 0x000fe20000300000 */
.L_x_25:
[----:B-1----:R-:W-:Y:S05]  /*2460*/  @P0 BRA `(.L_x_26) ;  /* 0x0000000000080947 */ /* 0x002fea0003800000 */
[----:B------:R-:W1:Y:S02]  /*2470*/  SYNCS.PHASECHK.TRANS64.TRYWAIT P0, [UR9], R17 ;  /* 0x00000011ff0075a7 */ /* 0x000e640008000149 */
[----:B-1----:R-:W-:Y:S05]  /*2480*/  @!P0 BRA `(.L_x_27) ;  /* 0x00000074000c8947 */ /* 0x002fea0003800000 */
.L_x_26:
[----:B------:R-:W-:Y:S01]  /*2490*/  UIADD3 UR9, UR12, 0x200, URZ ;  /* 0x000002000c097890 */ /* 0x000fe2000fffe03f */
[----:B------:R-:W-:Y:S01]  /*24a0*/  WARPGROUP.ARRIVE ;  /* 0x00000000000079c5 */ /* 0x000fe20000000000 */
[----:B------:R-:W-:Y:S02]  /*24b0*/  UIADD3 UR10, UR12, 0x12200, URZ ;  /* 0x000122000c0a7890 */ /* 0x000fe4000fffe03f */
[----:B------:R-:W-:Y:S02]  /*24c0*/  UISETP.NE.AND UP0, UPT, UR7, URZ, UPT ;  /* 0x0000003f0700728c */ /* 0x000fe4000bf05270 */
[----:B------:R-:W-:Y:S02]  /*24d0*/  USHF.R.U32.HI UR9, URZ, 0x4, UR9 ;  /* 0x000000043f097899 */ /* 0x000fe40008011609 */
[----:B------:R-:W-:Y:S02]  /*24e0*/  USHF.R.U32.HI UR10, URZ, 0x4, UR10 ;  /* 0x000000043f0a7899 */ /* 0x000fe4000801160a */
[----:B------:R-:W-:-:S02]  /*24f0*/  USEL UR8, UR8, URZ, !UP0 ;  /* 0x0000003f08087287 */ /* 0x000fc4000c000000 */
[----:B------:R-:W-:Y:S02]  /*2500*/  ULOP3.LUT UR9, UR9, 0x3fff, URZ, 0xc0, !UPT ;  /* 0x00003fff09097892 */ /* 0x000fe4000f8ec03f */
[----:B------:R-:W-:Y:S02]  /*2510*/  ULOP3.LUT UR10, UR10, 0x3fff, URZ, 0xc0, !UPT ;  /* 0x00003fff0a0a7892 */ /* 0x000fe4000f8ec03f */
[----:B------:R-:W-:Y:S02]  /*2520*/  UISETP.NE.U32.AND UP0, UPT, UR8, URZ, UPT ;  /* 0x0000003f0800728c */ /* 0x000fe4000bf05070 */
[----:B------:R-:W-:Y:S02]  /*2530*/  ULOP3.LUT UR8, UR9, 0x10000, URZ, 0xfc, !UPT ;  /* 0x0001000009087892 */ /* 0x000fe4000f8efc3f */
[----:B------:R-:W-:Y:S02]  /*2540*/  ULOP3.LUT UR10, UR10, 0x10000, URZ, 0xfc, !UPT ;  /* 0x000100000a0a7892 */ /* 0x000fe4000f8efc3f */
[----:B------:R-:W-:-:S02]  /*2550*/  ULEA UR8, UR17, UR8, 0x8 ;  /* 0x0000000811087291 */ /* 0x000fc4000f8e403f */
[----:B------:R-:W-:Y:S01]  /*2560*/  ULEA UR10, UR17, UR10, 0x9 ;  /* 0x0000000a110a7291 */ /* 0x000fe2000f8e483f */
[----:B------:R-:W-:Y:S01]  /*2570*/  UMOV UR9, 0x80000020 ;  /* 0x8000002000097882 */ /* 0x000fe20000000000 */
[----:B------:R-:W-:Y:S01]  /*2580*/  UMOV UR11, 0x80000020 ;  /* 0x80000020000b7882 */ /* 0x000fe20000000000 */
[----:B------:R-:W-:-:S06]  /*2590*/  UIADD3 UR6, UR6, 0x2, URZ ;  /* 0x0000000206067890 */ /* 0x000fcc000fffe03f */
[----:B------:R-:W-:Y:S01]  /*25a0*/  QGMMA.64x128x32.F32.E4M3.E4M3 R24, gdesc[UR8], R24, UP0 ;  /* 0x01e00000081879f3 */ /* 0x000fe2000bf00818 */
[----:B------:R-:W-:Y:S02]  /*25b0*/  UIADD3 UR8, UR8, 0x2, URZ ;  /* 0x0000000208087890 */ /* 0x000fe4000fffe03f */
[----:B------:R-:W-:Y:S01]  /*25c0*/  UIADD3 UR10, UR10, 0x2, URZ ;  /* 0x000000020a0a7890 */ /* 0x000fe2000fffe03f */
[----:B------:R-:W-:Y:S01]  /*25d0*/  UMOV UR9, 0x80000020 ;  /* 0x8000002000097882 */ /* 0x000fe20000000000 */
[----:B------:R-:W-:Y:S01]  /*25e0*/  UMOV UR11, 0x80000020 ;  /* 0x80000020000b7882 */ /* 0x000fe20000000000 */
[----:B------:R-:W-:-:S04]  /*25f0*/  UISETP.NE.AND UP0, UPT, UR6, UR24, UPT ;  /* 0x000000180600728c */ /* 0x000fc8000bf05270 */
[----:B------:R-:W-:-:S06]  /*2600*/  USEL UR7, URZ, 0x1, UP0 ;  /* 0x000000013f077887 */ /* 0x000fcc0008000000 */
[----:B------:R-:W-:Y:S01]  /*2610*/  ISETP.NE.AND P0, PT, RZ, UR7, PT ;  /* 0x00000007ff007c0c */ /* 0x000fe2000bf05270 */
[----:B------:R-:W-:Y:S03]  /*2620*/  QGMMA.64x128x32.F32.E4M3.E4M3 R24, gdesc[UR8], R24, gsb0 ;  /* 0x01e00000081879f3 */ /* 0x000fe60008000818 */
[----:B------:R-:W-:-:S09]  /*2630*/  WARPGROUP.DEPBAR.LE gsb0, 0x1 ;  /* 0x00008000000079c5 */ /* 0x000fd20000010100 */
[----:B------:R-:W-:Y:S05]  /*2640*/  @!P0 BRA `(.L_x_28) ;  /* 0x0000000400088947 */ /* 0x000fea0003800000 */
[----:B------:R-:W-:Y:S02]  /*2650*/  WARPGROUP.DEPBAR.LE gsb0, 0x0 ;  /* 0x00008000000079c5 */ /* 0x000fe40000010000 */
[----:B------:R-:W-:-:S01]  /*2660*/  FADD R149, R24, R149 ;  /* 0x0000009518957221 */ /* 0x000fc20000000000 */
[----:B------:R-:W-:Y:S01]  /*2670*/  FADD R144, R25, R144 ;  /* 0x0000009019907221 */ /* 0x000fe20000000000 */
        /* <DEDUP_REMOVED lines=62> */
[----:B------:R-:W-:-:S06]  /*2a60*/  UMOV UR6, URZ ;  /* 0x0000003f00067c82 */ /* 0x000fcc0008000000 */
.L_x_28:
[----:B------:R-:W-:Y:S05]  /*2a70*/  @!P1 BRA `(.L_x_29) ;  /* 0x0000000000049947 */ /* 0x000fea0003800000 */
[----:B------:R-:W-:Y:S01]  /*2a80*/  BPT.TRAP 0x1 ;  /* 0x000000040000795c */ /* 0x000fe20000300000 */
.L_x_29:
[----:B------:R-:W-:Y:S01]  /*2a90*/  ULEA UR8, UR20, UR12, 0x3 ;  /* 0x0000000c14087291 */ /* 0x000fe2000f8e183f */
[----:B------:R-:W-:-:S03]  /*2aa0*/  ISETP.GT.U32.AND P0, PT, R7, 0x1, PT ;  /* 0x000000010700780c */ /* 0x000fc60003f04070 */
[----:B------:R-:W-:-:S04]  /*2ab0*/  UIADD3 UR8, UR8, 0x90, URZ ;  /* 0x0000009008087890 */ /* 0x000fc8000fffe03f */
[----:B------:R-:W-:-:S09]  /*2ac0*/  UPRMT UR8, URZ, 0x654, UR8 ;  /* 0x000006543f087896 */ /* 0x000fd20008000008 */
[----:B------:R-:W-:Y:S01]  /*2ad0*/  SYNCS.ARRIVE.TRANS64.RED.A1T0 RZ, [UR8], RZ ;  /* 0x000000ffffff79a7 */ /* 0x000fe20008100408 */
[----:B------:R-:W-:Y:S05]  /*2ae0*/  @P0 BRA `(.L_x_30) ;  /* 0x0000000000040947 */ /* 0x000fea0003800000 */
[----:B------:R-:W-:Y:S01]  /*2af0*/  BPT.TRAP 0x1 ;  /* 0x000000040000795c */ /* 0x000fe20000300000 */
.L_x_30:
[----:B------:R-:W-:Y:S01]  /*2b00*/  UIADD3 UR17, UR17, 0x1, URZ ;  /* 0x0000000111117890 */ /* 0x000fe2000fffe03f */
[C---:B------:R-:W-:Y:S01]  /*2b10*/  ISETP.GT.AND P0, PT, R16.reuse, 0x1, PT ;  /* 0x000000011000780c */ /* 0x040fe20003f04270 */
[----:B------:R-:W-:Y:S01]  /*2b20*/  UIADD3 UR20, UR20, 0x1, URZ ;  /* 0x0000000114147890 */ /* 0x000fe2000fffe03f */
[----:B------:R-:W-:Y:S01]  /*2b30*/  VIADD R16, R16, 0xffffffff ;  /* 0xffffffff10107836 */ /* 0x000fe20000000000 */
[----:B------:R-:W-:Y:S02]  /*2b40*/  UISETP.NE.AND UP0, UPT, UR17, 0x12, UPT ;  /* 0x000000121100788c */ /* 0x000fe4000bf05270 */
[----:B------:R-:W-:Y:S02]  /*2b50*/  UISETP.NE.AND UP1, UPT, UR20, 0x12, UPT ;  /* 0x000000121400788c */ /* 0x000fe4000bf25270 */
[----:B------:R-:W-:Y:S02]  /*2b60*/  USEL UR8, URZ, 0x1, UP0 ;  /* 0x000000013f087887 */ /* 0x000fe40008000000 */
[----:B------:R-:W-:-:S02]  /*2b70*/  USEL UR17, UR17, URZ, UP0 ;  /* 0x0000003f11117287 */ /* 0x000fc40008000000 */
[----:B------:R-:W-:Y:S02]  /*2b80*/  USEL UR20, UR20, URZ, UP1 ;  /* 0x0000003f14147287 */ /* 0x000fe40008800000 */
[----:B------:R-:W-:Y:S01]  /*2b90*/  LOP3.LUT R19, R19, UR8, RZ, 0x3c, !PT ;  /* 0x0000000813137c12 */ /* 0x000fe2000f8e3cff */
[----:B------:R-:W-:Y:S01]  /*2ba0*/  UMOV UR8, 0x1 ;  /* 0x0000000100087882 */ /* 0x000fe20000000000 */
[----:B------:R-:W-:Y:S08]  /*2bb0*/  @P0 BRA `(.L_x_31) ;  /* 0xfffffff800080947 */ /* 0x000ff0000383ffff */
.L_x_23:
[----:B------:R-:W-:Y:S01]  /*2bc0*/  UISETP.NE.AND UP0, UPT, UR6, URZ, UPT ;  /* 0x0000003f0600728c */ /* 0x000fe2000bf05270 */
[----:B01----:R-:W0:Y:S01]  /*2bd0*/  LDC R16, c[0x0][0x28c] ;  /* 0x0000a300ff107b82 */ /* 0x003e220000000800 */
[----:B------:R-:W-:Y:S02]  /*2be0*/  IMAD.U32 R17, RZ, RZ, UR23 ;  /* 0x00000017ff117e24 */ /* 0x000fe4000f8e00ff */
[----:B------:R-:W-:-:S06]  /*2bf0*/  USEL UR6, URZ, 0x1, !UP0 ;  /* 0x000000013f067887 */ /* 0x000fcc000c000000 */
[----:B------:R-:W-:-:S13]  /*2c00*/  ISETP.NE.AND P0, PT, RZ, UR6, PT ;  /* 0x00000006ff007c0c */ /* 0x000fda000bf05270 */
[----:B------:R-:W-:Y:S05]  /*2c10*/  @!P0 BRA `(.L_x_32) ;  /* 0x0000000400048947 */ /* 0x000fea0003800000 */
[----:B------:R-:W-:Y:S02]  /*2c20*/  WARPGROUP.DEPBAR.LE gsb0, 0x0 ;  /* 0x00008000000079c5 */ /* 0x000fe40000010000 */
[----:B------:R-:W-:Y:S01]  /*2c30*/  FADD R149, R24, R149 ;  /* 0x0000009518957221 */ /* 0x000fe20000000000 */
        /* <DEDUP_REMOVED lines=62> */
[----:B------:R-:W-:-:S07]  /*3020*/  FADD R22, R22, R87 ;  /* 0x0000005716167221 */ /* 0x000fce0000000000 */
.L_x_32:
[----:B0-----:R-:W-:Y:S01]  /*3030*/  ISETP.GE.AND P0, PT, R16, 0x1, PT ;  /* 0x000000011000780c */ /* 0x001fe20003f06270 */
[----:B------:R0:W-:Y:S01]  /*3040*/  SYNCS.ARRIVE.TRANS64.A1T0 RZ, [R17+UR22], RZ ;  /* 0x000000ff11ff79a7 */ /* 0x0001e20008100016 */
[----:B------:R-:W-:-:S11]  /*3050*/  WARPGROUP.DEPBAR.LE gsb0, 0x0 ;  /* 0x00008000000079c5 */ /* 0x000fd60000010000 */
[----:B------:R-:W-:Y:S05]  /*3060*/  @!P0 BRA `(.L_x_33) ;  /* 0x0000000000388947 */ /* 0x000fea0003800000 */
[----:B------:R-:W-:-:S13]  /*3070*/  ISETP.NE.AND P0, PT, R146, 0x3, PT ;  /* 0x000000039200780c */ /* 0x000fda0003f05270 */
[----:B------:R-:W-:Y:S05]  /*3080*/  @!P0 BRA `(.L_x_34) ;  /* 0x0000000000048947 */ /* 0x000fea0003800000 */
[----:B------:R-:W-:Y:S01]  /*3090*/  BPT.TRAP 0x1 ;  /* 0x000000040000795c */ /* 0x000fe20000300000 */
.L_x_34:
[----:B------:R-:W-:Y:S01]  /*30a0*/  UIADD3 UR8, UR14, UR5, URZ ;  /* 0x000000050e087290 */ /* 0x000fe2000fffe03f */
[----:B------:R-:W-:-:S03]  /*30b0*/  ISETP.GT.U32.AND P0, PT, R7, 0x1, PT ;  /* 0x000000010700780c */ /* 0x000fc60003f04070 */
[----:B------:R-:W-:-:S04]  /*30c0*/  UIMAD.WIDE.U32 UR6, UR8, 0x38e38e39, URZ ;  /* 0x38e38e39080678a5 */ /* 0x000fc8000f8e003f */
[----:B------:R-:W-:-:S04]  /*30d0*/  USHF.R.U32.HI UR6, URZ, 0x2, UR7 ;  /* 0x000000023f067899 */ /* 0x000fc80008011607 */
[----:B------:R-:W-:-:S04]  /*30e0*/  UIMAD UR8, UR6, -0x12, UR8 ;  /* 0xffffffee060878a4 */ /* 0x000fc8000f8e0208 */
[----:B------:R-:W-:-:S04]  /*30f0*/  ULEA UR8, UR8, UR12, 0x3 ;  /* 0x0000000c08087291 */ /* 0x000fc8000f8e183f */
[----:B------:R-:W-:-:S04]  /*3100*/  UIADD3 UR8, UR8, 0x90, URZ ;  /* 0x0000009008087890 */ /* 0x000fc8000fffe03f */
[----:B------:R-:W-:-:S09]  /*3110*/  UPRMT UR8, URZ, 0x654, UR8 ;  /* 0x000006543f087896 */ /* 0x000fd20008000008 */
[----:B------:R-:W-:Y:S01]  /*3120*/  SYNCS.ARRIVE.TRANS64.RED.A1T0 RZ, [UR8], RZ ;  /* 0x000000ffffff79a7 */ /* 0x000fe20008100408 */
[----:B------:R-:W-:Y:S05]  /*3130*/  @P0 BRA `(.L_x_33) ;  /* 0x0000000000040947 */ /* 0x000fea0003800000 */
[----:B------:R-:W-:Y:S01]  /*3140*/  BPT.TRAP 0x1 ;  /* 0x000000040000795c */ /* 0x000fe20000300000 */
.L_x_33:
[----:B------:R-:W-:Y:S01]  /*3150*/  SHF.L.U32 R16, R148, 0x1f, RZ ;  /* 0x0000001f94107819 */ /* 0x000fe200000006ff */
[----:B------:R-:W-:Y:S01]  /*3160*/  UIADD3 UR5, UR21, UR5, URZ ;  /* 0x0000000515057290 */ /* 0x000fe2000fffe03f */
[----:B------:R-:W1:Y:S01]  /*3170*/  LDC R32, c[0x0][0x288] ;  /* 0x0000a200ff207b82 */ /* 0x000e620000000800 */
[----:B------:R-:W-:Y:S01]  /*3180*/  UISETP.GE.U32.AND UP1, UPT, UR21, 0x12, UPT ;  /* 0x000000121500788c */ /* 0x000fe2000bf26070 */
[----:B------:R-:W-:Y:S01]  /*3190*/  IMAD.SHL.U32 R26, R11, 0x2, RZ ;  /* 0x000000020b1a7824 */ /* 0x000fe200078e00ff */
[----:B------:R-:W-:Y:S02]  /*31a0*/  UISETP.GT.U32.AND UP0, UPT, UR5, 0x11, UPT ;  /* 0x000000110500788c */ /* 0x000fe4000bf04070 */
[----:B------:R-:W-:Y:S02]  /*31b0*/  UIMAD.WIDE.U32 UR6, UR5, 0x38e38e39, URZ ;  /* 0x38e38e39050678a5 */ /* 0x000fe4000f8e003f */
[----:B------:R-:W-:Y:S01]  /*31c0*/  UISETP.LT.U32.AND UP0, UPT, UR21, 0x12, UP0 ;  /* 0x000000121500788c */ /* 0x000fe20008701070 */
[----:B------:R-:W2:Y:S01]  /*31d0*/  SYNCS.PHASECHK.TRANS64.TRYWAIT P0, [UR15+0x8], R16 ;  /* 0x00000810ff0075a7 */ /* 0x000ea2000800014f */
[----:B------:R-:W-:Y:S01]  /*31e0*/  USHF.R.U32.HI UR6, URZ, 0x2, UR7 ;  /* 0x000000023f067899 */ /* 0x000fe20008011607 */
[----:B------:R-:W-:Y:S01]  /*31f0*/  SHF.R.S32.HI R27, RZ, 0x1f, R26 ;  /* 0x0000001fff1b7819 */ /* 0x000fe2000001141a */
[----:B------:R-:W-:-:S02]  /*3200*/  USEL UR8, URZ, 0x1, !UP0 ;  /* 0x000000013f087887 */ /* 0x000fc4000c000000 */
[----:B------:R-:W-:Y:S02]  /*3210*/  UIMAD UR5, UR6, -0x12, UR5 ;  /* 0xffffffee060578a4 */ /* 0x000fe4000f8e0205 */
[----:B------:R-:W-:-:S04]  /*3220*/  ULOP3.LUT UR4, UR4, UR8, URZ, 0x3c, !UPT ;  /* 0x0000000804047292 */ /* 0x000fc8000f8e3c3f */
[----:B------:R-:W-:Y:S01]  /*3230*/  @UP1 ULOP3.LUT UR4, UR4, 0x1, UR6, 0x78, !UPT ;  /* 0x0000000104041892 */ /* 0x000fe2000f8e7806 */
[----:B-12---:R-:W-:Y:S11]  /*3240*/  @!P0 BRA `(.L_x_35) ;  /* 0x0000006400b48947 */ /* 0x006ff60003800000 */
.L_x_207:
[----:B------:R-:W-:Y:S01]  /*3250*/  IMAD.SHL.U32 R28, R6, 0x40, RZ ;  /* 0x00000040061c7824 */ /* 0x000fe200078e00ff */
[----:B------:R-:W-:Y:S01]  /*3260*/  ULDC UR8, c[0x0][0x284] ;  /* 0x0000a10000087ab9 */ /* 0x000fe20000000800 */
[----:B------:R-:W-:Y:S01]  /*3270*/  IMAD.SHL.U32 R29, R5, 0x80, RZ ;  /* 0x00000080051d7824 */ /* 0x000fe200078e00ff */
[----:B------:R-:W-:Y:S01]  /*3280*/  SHF.R.S32.HI R34, RZ, 0x1f, R4 ;  /* 0x0000001fff227819 */ /* 0x000fe20000011404 */
[----:B------:R-:W-:Y:S01]  /*3290*/  ULDC.64 UR6, c[0x0][0x5d0] ;  /* 0x0001740000067ab9 */ /* 0x000fe20000000a00 */
[----:B------:R-:W-:Y:S01]  /*32a0*/  ISETP.GE.AND P0, PT, R28, UR8, PT ;  /* 0x000000081c007c0c */ /* 0x000fe2000bf06270 */
[----:B0-----:R-:W-:Y:S01]  /*32b0*/  IMAD.WIDE.U32 R16, R4, UR6, R26 ;  /* 0x0000000604107c25 */ /* 0x001fe2000f8e001a */
[----:B------:R-:W-:Y:S02]  /*32c0*/  SHF.R.S32.HI R33, RZ, 0x1f, R29 ;  /* 0x0000001fff217819 */ /* 0x000fe4000001141d */
[C---:B------:R-:W-:Y:S01]  /*32d0*/  ISETP.GE.OR P0, PT, R29.reuse, R32, P0 ;  /* 0x000000201d00720c */ /* 0x040fe20000706670 */
[----:B------:R-:W-:Y:S01]  /*32e0*/  IMAD R5, R34, UR6, RZ ;  /* 0x0000000622057c24 */ /* 0x000fe2000f8e02ff */
[----:B------:R-:W-:-:S03]  /*32f0*/  IADD3 R16, P1, R29, R16, RZ ;  /* 0x000000101d107210 */ /* 0x000fc60007f3e0ff */
[----:B------:R-:W-:-:S05]  /*3300*/  IMAD R5, R4, UR7, R5 ;  /* 0x0000000704057c24 */ /* 0x000fca000f8e0205 */
[----:B------:R-:W-:-:S03]  /*3310*/  IADD3.X R17, R33, R17, R5, P1, !PT ;  /* 0x0000001121117210 */ /* 0x000fc60000ffe405 */
[----:B------:R-:W-:Y:S05]  /*3320*/  @P0 BRA `(.L_x_36) ;  /* 0x0000004400b80947 */ /* 0x000fea0003800000 */
[----:B------:R-:W0:Y:S01]  /*3330*/  LDC.64 R30, c[0x0][0x5c8] ;  /* 0x00017200ff1e7b82 */ /* 0x000e220000000a00 */
[----:B------:R-:W-:Y:S01]  /*3340*/  IMAD.WIDE R24, R6, 0x40, R14 ;  /* 0x0000004006187825 */ /* 0x000fe200078e020e */
[----:B------:R-:W-:Y:S01]  /*3350*/  ULDC.64 UR6, c[0x0][0x5c0] ;  /* 0x0001700000067ab9 */ /* 0x000fe20000000a00 */
[----:B------:R-:W-:Y:S02]  /*3360*/  BSSY B0, `(.L_x_36) ;  /* 0x000046a000007945 */ /* 0x000fe40003800000 */
[----:B------:R-:W-:-:S04]  /*3370*/  IMAD R6, R11, -0x2, R32 ;  /* 0xfffffffe0b067824 */ /* 0x000fc800078e0220 */
[----:B------:R-:W-:Y:S02]  /*3380*/  IMAD.IADD R6, R6, 0x1, -R29 ;  /* 0x0000000106067824 */ /* 0x000fe400078e0a1d */
[-C--:B0-----:R-:W-:Y:S02]  /*3390*/  IMAD R5, R25, R30.reuse, RZ ;  /* 0x0000001e19057224 */ /* 0x081fe400078e02ff */
[----:B------:R-:W-:-:S04]  /*33a0*/  IMAD.WIDE.U32 R16, R24, R30, R16 ;  /* 0x0000001e18107225 */ /* 0x000fc800078e0010 */
[----:B------:R-:W-:Y:S01]  /*33b0*/  IMAD R19, R24, R31, R5 ;  /* 0x0000001f18137224 */ /* 0x000fe200078e0205 */
[----:B------:R-:W-:Y:S02]  /*33c0*/  LEA R5, P0, R30, R16, 0x3 ;  /* 0x000000101e057211 */ /* 0x000fe400078018ff */
[----:B------:R-:W-:Y:S01]  /*33d0*/  IADD3 R18, P1, R16, UR6, RZ ;  /* 0x0000000610127c10 */ /* 0x000fe2000ff3e0ff */
[----:B------:R-:W-:Y:S01]  /*33e0*/  IMAD.IADD R19, R17, 0x1, R19 ;  /* 0x0000000111137824 */ /* 0x000fe200078e0213 */
[----:B------:R-:W-:-:S04]  /*33f0*/  IADD3 R16, P3, R5, UR6, RZ ;  /* 0x0000000605107c10 */ /* 0x000fc8000ff7e0ff */
[----:B------:R-:W-:Y:S01]  /*3400*/  LEA.HI.X R5, R30, R19, R31, 0x3, P0 ;  /* 0x000000131e057211 */ /* 0x000fe200000f1c1f */
[----:B------:R-:W-:Y:S01]  /*3410*/  IMAD.IADD R30, R13, 0x1, -R28 ;  /* 0x000000010d1e7824 */ /* 0x000fe200078e0a1c */
[----:B-----5:R-:W-:Y:S02]  /*3420*/  FSETP.NEU.AND P0, PT, R12, RZ, PT ;  /* 0x000000ff0c00720b */ /* 0x020fe40003f0d000 */
[----:B------:R-:W-:Y:S02]  /*3430*/  IADD3.X R19, R19, UR7, RZ, P1, !PT ;  /* 0x0000000713137c10 */ /* 0x000fe40008ffe4ff */
[----:B------:R-:W-:-:S09]  /*3440*/  IADD3.X R17, R5, UR7, RZ, P3, !PT ;  /* 0x0000000705117c10 */ /* 0x000fd20009ffe4ff */
[----:B------:R-:W-:Y:S05]  /*3450*/  @!P0 BRA `(.L_x_37) ;  /* 0x0000003400608947 */ /* 0x000fea0003800000 */
[----:B------:R-:W-:Y:S01]  /*3460*/  ULDC.64 UR6, c[0x0][0x5b8] ;  /* 0x00016e0000067ab9 */ /* 0x000fe20000000a00 */
[----:B------:R-:W-:Y:S01]  /*3470*/  ULDC.64 UR8, c[0x0][0x5a8] ;  /* 0x00016a0000087ab9 */ /* 0x000fe20000000a00 */
[----:B------:R-:W-:Y:S01]  /*3480*/  IMAD.WIDE.U32 R26, R4, UR6, R26 ;  /* 0x00000006041a7c25 */ /* 0x000fe2000f8e001a */
[----:B------:R-:W-:Y:S01]  /*3490*/  BSSY B1, `(.L_x_38) ;  /* 0x0000010000017945 */ /* 0x000fe20003800000 */
[----:B------:R-:W-:Y:S02]  /*34a0*/  PRMT R28, RZ, 0x7610, R28 ;  /* 0x00007610ff1c7816 */ /* 0x000fe4000000001c */
[----:B------:R-:W-:Y:S01]  /*34b0*/  IMAD R5, R34, UR6, RZ ;  /* 0x0000000622057c24 */ /* 0x000fe2000f8e02ff */
[----:B------:R-:W-:-:S03]  /*34c0*/  IADD3 R26, P0, R29, R26, RZ ;  /* 0x0000001a1d1a7210 */ /* 0x000fc60007f1e0ff */
[----:B------:R-:W-:Y:S01]  /*34d0*/  IMAD R5, R4, UR7, R5 ;  /* 0x0000000704057c24 */ /* 0x000fe2000f8e0205 */
[----:B------:R-:W-:Y:S02]  /*34e0*/  ULDC.64 UR6, c[0x0][0x5b0] ;  /* 0x00016c0000067ab9 */ /* 0x000fe40000000a00 */
[----:B------:R-:W-:Y:S02]  /*34f0*/  IMAD R29, R25, UR6, RZ ;  /* 0x00000006191d7c24 */ /* 0x000fe4000f8e02ff */
[----:B------:R-:W-:Y:S02]  /*3500*/  IADD3.X R27, R33, R27, R5, P0, !PT ;  /* 0x0000001b211b7210 */ /* 0x000fe400007fe405 */
[----:B------:R-:W-:Y:S01]  /*3510*/  ISETP.GE.AND P0, PT, R30, 0x1, PT ;  /* 0x000000011e00780c */ /* 0x000fe20003f06270 */
[C---:B------:R-:W-:Y:S02]  /*3520*/  IMAD R29, R24.reuse, UR7, R29 ;  /* 0x00000007181d7c24 */ /* 0x040fe4000f8e021d */
[----:B------:R-:W-:Y:S01]  /*3530*/  IMAD.WIDE.U32 R4, R24, UR6, R26 ;  /* 0x0000000618047c25 */ /* 0x000fe2000f8e001a */
[----:B------:R-:W-:-:S02]  /*3540*/  ISETP.LT.OR P4, PT, R6, 0x1, !P0 ;  /* 0x000000010600780c */ /* 0x000fc40004781670 */
[----:B------:R-:W-:-:S04]  /*3550*/  IADD3 R4, P1, R4, UR8, RZ ;  /* 0x0000000804047c10 */ /* 0x000fc8000ff3e0ff */
[----:B------:R-:W-:-:S07]  /*3560*/  IADD3.X R5, R5, UR9, R29, P1, !PT ;  /* 0x0000000905057c10 */ /* 0x000fce0008ffe41d */
[----:B------:R-:W-:Y:S05]  /*3570*/  @P4 BRA `(.L_x_39) ;  /* 0x0000000000044947 */ /* 0x000fea0003800000 */
[----:B------:R0:W5:Y:S02]  /*3580*/  LDG.E.U8 R28, desc[UR18][R4.64] ;  /* 0x00000012041c7981 */ /* 0x000164000c1e1100 */
.L_x_39:
[----:B------:R-:W-:Y:S05]  /*3590*/  BSYNC B1 ;  /* 0x0000000000017941 */ /* 0x000fea0003800000 */
.L_x_38:
[----:B-----5:R-:W-:Y:S01]  /*35a0*/  LOP3.LUT R28, R28, 0xff, RZ, 0xc0, !PT ;  /* 0x000000ff1c1c7812 */ /* 0x020fe200078ec0ff */
[----:B------:R-:W-:Y:S01]  /*35b0*/  BSSY B1, `(.L_x_40) ;  /* 0x000000b000017945 */ /* 0x000fe20003800000 */
[----:B------:R-:W-:Y:S02]  /*35c0*/  ISETP.LT.OR P3, PT, R6, 0x2, !P0 ;  /* 0x000000020600780c */ /* 0x000fe40004761670 */
[----:B------:R-:W-:-:S05]  /*35d0*/  F2FP.F16.E4M3.UNPACK_B R28, R28 ;  /* 0x0000001cff1c723e */ /* 0x000fca00020006ff */
[----:B------:R-:W-:-:S05]  /*35e0*/  HADD2.F32 R29, -RZ, R28.H0_H0 ;  /* 0x2000001cff1d7230 */ /* 0x000fca0000004100 */
[----:B------:R-:W-:-:S04]  /*35f0*/  FMUL R28, R29, R12 ;  /* 0x0000000c1d1c7220 */ /* 0x000fc80000400000 */
[----:B------:R-:W-:-:S05]  /*3600*/  FFMA R28, R149, R10, R28 ;  /* 0x0000000a951c7223 */ /* 0x000fca000000001c */
[----:B------:R-:W-:Y:S02]  /*3610*/  F2FP.SATFINITE.E4M3.F32.PACK_AB_MERGE_C R29, RZ, R28, RZ ;  /* 0x0000001cff1d723e */ /* 0x000fe400048070ff */
[----:B------:R-:W-:-:S03]  /*3620*/  PRMT R28, RZ, 0x7610, R28 ;  /* 0x00007610ff1c7816 */ /* 0x000fc6000000001c */
[----:B------:R1:W-:Y:S01]  /*3630*/  @!P4 STG.E.U8 desc[UR18][R18.64], R29 ;  /* 0x0000001d1200c986 */ /* 0x0003e2000c101112 */
[----:B------:R-:W-:Y:S05]  /*3640*/  @P3 BRA `(.L_x_41) ;  /* 0x0000000000043947 */ /* 0x000fea0003800000 */
[----:B------:R2:W5:Y:S02]  /*3650*/  LDG.E.U8 R28, desc[UR18][R4.64+0x1] ;  /* 0x00000112041c7981 */ /* 0x000564000c1e1100 */
.L_x_41:
[----:B------:R-:W-:Y:S05]  /*3660*/  BSYNC B1 ;  /* 0x0000000000017941 */ /* 0x000fea0003800000 */
.L_x_40:
[----:B-----5:R-:W-:Y:S01]  /*3670*/  LOP3.LUT R28, R28, 0xff, RZ, 0xc0, !PT ;  /* 0x000000ff1c1c7812 */ /* 0x020fe200078ec0ff */
[----:B------:R-:W-:Y:S01]  /*3680*/  BSSY B1, `(.L_x_42) ;  /* 0x0000013000017945 */ /* 0x000fe20003800000 */
[----:B------:R-:W-:Y:S02]  /*3690*/  IADD3 R31, P1, R24, 0x8, RZ ;  /* 0x00000008181f7810 */ /* 0x000fe40007f3e0ff */
[----:B------:R-:W-:-:S03]  /*36a0*/  F2FP.F16.E4M3.UNPACK_B R28, R28 ;  /* 0x0000001cff1c723e */ /* 0x000fc600020006ff */
[----:B------:R-:W-:Y:S01]  /*36b0*/  IMAD.X R24, RZ, RZ, R25, P1 ;  /* 0x000000ffff187224 */ /* 0x000fe200008e0619 */
[----:B------:R-:W-:Y:S01]  /*36c0*/  ISETP.GE.AND P1, PT, R30, 0x9, PT ;  /* 0x000000091e00780c */ /* 0x000fe20003f26270 */
[----:B-1----:R-:W-:Y:S02]  /*36d0*/  HADD2.F32 R29, -RZ, R28.H0_H0 ;  /* 0x2000001cff1d7230 */ /* 0x002fe40000004100 */
[----:B------:R-:W-:Y:S01]  /*36e0*/  IMAD R24, R24, UR6, RZ ;  /* 0x0000000618187c24 */ /* 0x000fe2000f8e02ff */
[----:B------:R-:W-:Y:S01]  /*36f0*/  ISETP.LT.OR P5, PT, R6, 0x1, !P1 ;  /* 0x000000010600780c */ /* 0x000fe20004fa1670 */
[----:B------:R-:W-:-:S04]  /*3700*/  IMAD.WIDE.U32 R26, R31, UR6, R26 ;  /* 0x000000061f1a7c25 */ /* 0x000fc8000f8e001a */
[----:B------:R-:W-:Y:S01]  /*3710*/  FMUL R29, R29, R12 ;  /* 0x0000000c1d1d7220 */ /* 0x000fe20000400000 */
[----:B------:R-:W-:-:S03]  /*3720*/  IMAD R31, R31, UR7, R24 ;  /* 0x000000071f1f7c24 */ /* 0x000fc6000f8e0218 */
[----:B------:R-:W-:Y:S01]  /*3730*/  FFMA R29, R144, R10, R29 ;  /* 0x0000000a901d7223 */ /* 0x000fe2000000001d */
[----:B------:R-:W-:Y:S02]  /*3740*/  IADD3 R24, P4, R26, UR8, RZ ;  /* 0x000000081a187c10 */ /* 0x000fe4000ff9e0ff */
[----:B------:R-:W-:Y:S02]  /*3750*/  PRMT R26, RZ, 0x7610, R26 ;  /* 0x00007610ff1a7816 */ /* 0x000fe4000000001a */
[----:B------:R-:W-:Y:S02]  /*3760*/  F2FP.SATFINITE.E4M3.F32.PACK_AB_MERGE_C R29, RZ, R29, RZ ;  /* 0x0000001dff1d723e */ /* 0x000fe400048070ff */
[----:B------:R-:W-:-:S03]  /*3770*/  IADD3.X R25, R27, UR9, R31, P4, !PT ;  /* 0x000000091b197c10 */ /* 0x000fc6000a7fe41f */
[----:B------:R1:W-:Y:S01]  /*3780*/  @!P3 STG.E.U8 desc[UR18][R18.64+0x1], R29 ;  /* 0x0000011d1200b986 */ /* 0x0003e2000c101112 */
[----:B------:R-:W-:Y:S05]  /*3790*/  @P5 BRA `(.L_x_43) ;  /* 0x0000000000045947 */ /* 0x000fea0003800000 */
[----:B------:R3:W5:Y:S02]  /*37a0*/  LDG.E.U8 R26, desc[UR18][R24.64] ;  /* 0x00000012181a7981 */ /* 0x000764000c1e1100 */
.L_x_43:
[----:B------:R-:W-:Y:S05]  /*37b0*/  BSYNC B1 ;  /* 0x0000000000017941 */ /* 0x000fea0003800000 */
.L_x_42:
        /* <DEDUP_REMOVED lines=12> */
.L_x_45:
[----:B------:R-:W-:Y:S05]  /*3880*/  BSYNC B1 ;  /* 0x0000000000017941 */ /* 0x000fea0003800000 */
.L_x_44:
[----:B-----5:R-:W-:Y:S01]  /*3890*/  LOP3.LUT R26, R26, 0xff, RZ, 0xc0, !PT ;  /* 0x000000ff1a1a7812 */ /* 0x020fe200078ec0ff */
[----:B------:R-:W-:Y:S01]  /*38a0*/  BSSY B1, `(.L_x_46) ;  /* 0x000000b000017945 */ /* 0x000fe20003800000 */
[----:B------:R-:W-:Y:S02]  /*38b0*/  ISETP.LT.OR P4, PT, R6, 0x9, !P0 ;  /* 0x000000090600780c */ /* 0x000fe40004781670 */
[----:B------:R-:W-:-:S05]  /*38c0*/  F2FP.F16.E4M3.UNPACK_B R26, R26 ;  /* 0x0000001aff1a723e */ /* 0x000fca00020006ff */
[----:B----4-:R-:W-:Y:S01]  /*38d0*/  HADD2.F32 R27, -RZ, R26.H0_H0 ;  /* 0x2000001aff1b7230 */ /* 0x010fe20000004100 */
[----:B------:R-:W-:-:S04]  /*38e0*/  PRMT R26, RZ, 0x7610, R26 ;  /* 0x00007610ff1a7816 */ /* 0x000fc8000000001a */
[----:B------:R-:W-:-:S04]  /*38f0*/  FMUL R27, R27, R12 ;  /* 0x0000000c1b1b7220 */ /* 0x000fc80000400000 */
[----:B------:R-:W-:-:S05]  /*3900*/  FFMA R27, R142, R10, R27 ;  /* 0x0000000a8e1b7223 */ /* 0x000fca000000001b */
[----:B------:R-:W-:-:S05]  /*3910*/  F2FP.SATFINITE.E4M3.F32.PACK_AB_MERGE_C R27, RZ, R27, RZ ;  /* 0x0000001bff1b723e */ /* 0x000fca00048070ff */
[----:B------:R4:W-:Y:S01]  /*3920*/  @!P3 STG.E.U8 desc[UR18][R16.64+0x1], R27 ;  /* 0x0000011b1000b986 */ /* 0x0009e2000c101112 */
[----:B------:R-:W-:Y:S05]  /*3930*/  @P4 BRA `(.L_x_47) ;  /* 0x0000000000044947 */ /* 0x000fea0003800000 */
[----:B------:R0:W5:Y:S02]  /*3940*/  LDG.E.U8 R26, desc[UR18][R4.64+0x8] ;  /* 0x00000812041a7981 */ /* 0x000164000c1e1100 */
.L_x_47:
[----:B------:R-:W-:Y:S05]  /*3950*/  BSYNC B1 ;  /* 0x0000000000017941 */ /* 0x000fea0003800000 */
.L_x_46:
[----:B-----5:R-:W-:Y:S01]  /*3960*/  LOP3.LUT R26, R26, 0xff, RZ, 0xc0, !PT ;  /* 0x000000ff1a1a7812 */ /* 0x020fe200078ec0ff */
[----:B------:R-:W-:Y:S01]  /*3970*/  BSSY B1, `(.L_x_48) ;  /* 0x000000b000017945 */ /* 0x000fe20003800000 */
[----:B------:R-:W-:Y:S02]  /*3980*/  ISETP.LT.OR P3, PT, R6, 0xa, !P0 ;  /* 0x0000000a0600780c */ /* 0x000fe40004761670 */
[----:B------:R-:W-:-:S05]  /*3990*/  F2FP.F16.E4M3.UNPACK_B R26, R26 ;  /* 0x0000001aff1a723e */ /* 0x000fca00020006ff */
[----:B----4-:R-:W-:-:S05]  /*39a0*/  HADD2.F32 R27, -RZ, R26.H0_H0 ;  /* 0x2000001aff1b7230 */ /* 0x010fca0000004100 */
[----:B------:R-:W-:-:S04]  /*39b0*/  FMUL R26, R27, R12 ;  /* 0x0000000c1b1a7220 */ /* 0x000fc80000400000 */
[----:B------:R-:W-:-:S05]  /*39c0*/  FFMA R26, R145, R10, R26 ;  /* 0x0000000a911a7223 */ /* 0x000fca000000001a */
[----:B------:R-:W-:Y:S02]  /*39d0*/  F2FP.SATFINITE.E4M3.F32.PACK_AB_MERGE_C R27, RZ, R26, RZ ;  /* 0x0000001aff1b723e */ /* 0x000fe400048070ff */
[----:B------:R-:W-:-:S03]  /*39e0*/  PRMT R26, RZ, 0x7610, R26 ;  /* 0x00007610ff1a7816 */ /* 0x000fc6000000001a */
[----:B------:R4:W-:Y:S01]  /*39f0*/  @!P4 STG.E.U8 desc[UR18][R18.64+0x8], R27 ;  /* 0x0000081b1200c986 */ /* 0x0009e2000c101112 */
[----:B------:R-:W-:Y:S05]  /*3a00*/  @P3 BRA `(.L_x_49) ;  /* 0x0000000000043947 */ /* 0x000fea0003800000 */
[----:B------:R0:W5:Y:S02]  /*3a10*/  LDG.E.U8 R26, desc[UR18][R4.64+0x9] ;  /* 0x00000912041a7981 */ /* 0x000164000c1e1100 */
.L_x_49:
[----:B------:R-:W-:Y:S05]  /*3a20*/  BSYNC B1 ;  /* 0x0000000000017941 */ /* 0x000fea0003800000 */
.L_x_48:
        /* <DEDUP_REMOVED lines=12> */
.L_x_51:
[----:B------:R-:W-:Y:S05]  /*3af0*/  BSYNC B1 ;  /* 0x0000000000017941 */ /* 0x000fea0003800000 */
.L_x_50:
        /* <DEDUP_REMOVED lines=12> */
.L_x_53:
[----:B------:R-:W-:Y:S05]  /*3bc0*/  BSYNC B1 ;  /* 0x0000000000017941 */ /* 0x000fea0003800000 */
.L_x_52:
        /* <DEDUP_REMOVED lines=12> */
.L_x_55:
[----:B------:R-:W-:Y:S05]  /*3c90*/  BSYNC B1 ;  /* 0x0000000000017941 */ /* 0x000fea0003800000 */
.L_x_54:
        /* <DEDUP_REMOVED lines=12> */
.L_x_57:
[----:B------:R-:W-:Y:S05]  /*3d60*/  BSYNC B1 ;  /* 0x0000000000017941 */ /* 0x000fea0003800000 */
.L_x_56:
        /* <DEDUP_REMOVED lines=12> */
.L_x_59:
[----:B------:R-:W-:Y:S05]  /*3e30*/  BSYNC B1 ;  /* 0x0000000000017941 */ /* 0x000fea0003800000 */
.L_x_58:
        /* <DEDUP_REMOVED lines=12> */
.L_x_61:
[----:B------:R-:W-:Y:S05]  /*3f00*/  BSYNC B1 ;  /* 0x0000000000017941 */ /* 0x000fea0003800000 */
.L_x_60:
        /* <DEDUP_REMOVED lines=12> */
.L_x_63:
[----:B------:R-:W-:Y:S05]  /*3fd0*/  BSYNC B1 ;  /* 0x0000000000017941 */ /* 0x000fea0003800000 */
.L_x_62:
        /* <DEDUP_REMOVED lines=12> */
.L_x_65:
[----:B------:R-:W-:Y:S05]  /*40a0*/  BSYNC B1 ;  /* 0x0000000000017941 */ /* 0x000fea0003800000 */
.L_x_64:
        /* <DEDUP_REMOVED lines=12> */
.L_x_67:
[----:B------:R-:W-:Y:S05]  /*4170*/  BSYNC B1 ;  /* 0x0000000000017941 */ /* 0x000fea0003800000 */
.L_x_66:
        /* <DEDUP_REMOVED lines=12> */
.L_x_69:
[----:B------:R-:W-:Y:S05]  /*4240*/  BSYNC B1 ;  /* 0x0000000000017941 */ /* 0x000fea0003800000 */
.L_x_68:
        /* <DEDUP_REMOVED lines=12> */
.L_x_71:
[----:B------:R-:W-:Y:S05]  /*4310*/  BSYNC B1 ;  /* 0x0000000000017941 */ /* 0x000fea0003800000 */
.L_x_70:
        /* <DEDUP_REMOVED lines=12> */
.L_x_73:
[----:B------:R-:W-:Y:S05]  /*43e0*/  BSYNC B1 ;  /* 0x0000000000017941 */ /* 0x000fea0003800000 */
.L_x_72:
        /* <DEDUP_REMOVED lines=12> */
.L_x_75:
[----:B------:R-:W-:Y:S05]  /*44b0*/  BSYNC B1 ;  /* 0x0000000000017941 */ /* 0x000fea0003800000 */
.L_x_74:
        /* <DEDUP_REMOVED lines=12> */
.L_x_77:
[----:B------:R-:W-:Y:S05]  /*4580*/  BSYNC B1 ;  /* 0x0000000000017941 */ /* 0x000fea0003800000 */
.L_x_76:
        /* <DEDUP_REMOVED lines=12> */
.L_x_79:
[----:B------:R-:W-:Y:S05]  /*4650*/  BSYNC B1 ;  /* 0x0000000000017941 */ /* 0x000fea0003800000 */
.L_x_78:
        /* <DEDUP_REMOVED lines=12> */
.L_x_81:
[----:B------:R-:W-:Y:S05]  /*4720*/  BSYNC B1 ;  /* 0x0000000000017941 */ /* 0x000fea0003800000 */
.L_x_80:
        /* <DEDUP_REMOVED lines=12> */
.L_x_83:
[----:B------:R-:W-:Y:S05]  /*47f0*/  BSYNC B1 ;  /* 0x0000000000017941 */ /* 0x000fea0003800000 */
.L_x_82:
        /* <DEDUP_REMOVED lines=12> */
.L_x_85:
[----:B------:R-:W-:Y:S05]  /*48c0*/  BSYNC B1 ;  /* 0x0000000000017941 */ /* 0x000fea0003800000 */
.L_x_84:
        /* <DEDUP_REMOVED lines=12> */
.L_x_87:
[----:B------:R-:W-:Y:S05]  /*4990*/  BSYNC B1 ;  /* 0x0000000000017941 */ /* 0x000fea0003800000 */
.L_x_86:
        /* <DEDUP_REMOVED lines=12> */
.L_x_89:
[----:B------:R-:W-:Y:S05]  /*4a60*/  BSYNC B1 ;  /* 0x0000000000017941 */ /* 0x000fea0003800000 */
.L_x_88:
        /* <DEDUP_REMOVED lines=12> */
.L_x_91:
[----:B------:R-:W-:Y:S05]  /*4b30*/  BSYNC B1 ;  /* 0x0000000000017941 */ /* 0x000fea0003800000 */
.L_x_90:
        /* <DEDUP_REMOVED lines=12> */
.L_x_93:
[----:B------:R-:W-:Y:S05]  /*4c00*/  BSYNC B1 ;  /* 0x0000000000017941 */ /* 0x000fea0003800000 */
.L_x_92:
        /* <DEDUP_REMOVED lines=12> */
.L_x_95:
[----:B------:R-:W-:Y:S05]  /*4cd0*/  BSYNC B1 ;  /* 0x0000000000017941 */ /* 0x000fea0003800000 */
.L_x_94:
        /* <DEDUP_REMOVED lines=12> */
.L_x_97:
[----:B------:R-:W-:Y:S05]  /*4da0*/  BSYNC B1 ;  /* 0x0000000000017941 */ /* 0x000fea0003800000 */
.L_x_96:
        /* <DEDUP_REMOVED lines=12> */
.L_x_99:
[----:B------:R-:W-:Y:S05]  /*4e70*/  BSYNC B1 ;  /* 0x0000000000017941 */ /* 0x000fea0003800000 */
.L_x_98:
        /* <DEDUP_REMOVED lines=12> */
.L_x_101:
[----:B------:R-:W-:Y:S05]  /*4f40*/  BSYNC B1 ;  /* 0x0000000000017941 */ /* 0x000fea0003800000 */
.L_x_100:
        /* <DEDUP_REMOVED lines=12> */
.L_x_103:
[----:B------:R-:W-:Y:S05]  /*5010*/  BSYNC B1 ;  /* 0x0000000000017941 */ /* 0x000fea0003800000 */
.L_x_102:
        /* <DEDUP_REMOVED lines=12> */
.L_x_105:
[----:B------:R-:W-:Y:S05]  /*50e0*/  BSYNC B1 ;  /* 0x0000000000017941 */ /* 0x000fea0003800000 */
.L_x_104:
        /* <DEDUP_REMOVED lines=12> */
.L_x_107:
[----:B------:R-:W-:Y:S05]  /*51b0*/  BSYNC B1 ;  /* 0x0000000000017941 */ /* 0x000fea0003800000 */
.L_x_106:
        /* <DEDUP_REMOVED lines=12> */
.L_x_109:
[----:B------:R-:W-:Y:S05]  /*5280*/  BSYNC B1 ;  /* 0x0000000000017941 */ /* 0x000fea0003800000 */
.L_x_108:
        /* <DEDUP_REMOVED lines=12> */
.L_x_111:
[----:B------:R-:W-:Y:S05]  /*5350*/  BSYNC B1 ;  /* 0x0000000000017941 */ /* 0x000fea0003800000 */
.L_x_110:
        /* <DEDUP_REMOVED lines=12> */
.L_x_113:
[----:B------:R-:W-:Y:S05]  /*5420*/  BSYNC B1 ;  /* 0x0000000000017941 */ /* 0x000fea0003800000 */
.L_x_112:
        /* <DEDUP_REMOVED lines=12> */
.L_x_115:
[----:B------:R-:W-:Y:S05]  /*54f0*/  BSYNC B1 ;  /* 0x0000000000017941 */ /* 0x000fea0003800000 */
.L_x_114:
        /* <DEDUP_REMOVED lines=12> */
.L_x_117:
[----:B------:R-:W-:Y:S05]  /*55c0*/  BSYNC B1 ;  /* 0x0000000000017941 */ /* 0x000fea0003800000 */
.L_x_116:
        /* <DEDUP_REMOVED lines=12> */
.L_x_119:
[----:B------:R-:W-:Y:S05]  /*5690*/  BSYNC B1 ;  /* 0x0000000000017941 */ /* 0x000fea0003800000 */
.L_x_118:
        /* <DEDUP_REMOVED lines=12> */
.L_x_121:
[----:B------:R-:W-:Y:S05]  /*5760*/  BSYNC B1 ;  /* 0x0000000000017941 */ /* 0x000fea0003800000 */
.L_x_120:
        /* <DEDUP_REMOVED lines=12> */
.L_x_123:
[----:B------:R-:W-:Y:S05]  /*5830*/  BSYNC B1 ;  /* 0x0000000000017941 */ /* 0x000fea0003800000 */
.L_x_122:
        /* <DEDUP_REMOVED lines=12> */
.L_x_125:
[----:B------:R-:W-:Y:S05]  /*5900*/  BSYNC B1 ;  /* 0x0000000000017941 */ /* 0x000fea0003800000 */
.L_x_124:
        /* <DEDUP_REMOVED lines=12> */
.L_x_127:
[----:B------:R-:W-:Y:S05]  /*59d0*/  BSYNC B1 ;  /* 0x0000000000017941 */ /* 0x000fea0003800000 */
.L_x_126:
        /* <DEDUP_REMOVED lines=12> */
.L_x_129:
[----:B------:R-:W-:Y:S05]  /*5aa0*/  BSYNC B1 ;  /* 0x0000000000017941 */ /* 0x000fea0003800000 */
.L_x_128:
        /* <DEDUP_REMOVED lines=12> */
.L_x_131:
[----:B------:R-:W-:Y:S05]  /*5b70*/  BSYNC B1 ;  /* 0x0000000000017941 */ /* 0x000fea0003800000 */
.L_x_130:
        /* <DEDUP_REMOVED lines=12> */
.L_x_133:
[----:B------:R-:W-:Y:S05]  /*5c40*/  BSYNC B1 ;  /* 0x0000000000017941 */ /* 0x000fea0003800000 */
.L_x_132:
        /* <DEDUP_REMOVED lines=12> */
.L_x_135:
[----:B------:R-:W-:Y:S05]  /*5d10*/  BSYNC B1 ;  /* 0x0000000000017941 */ /* 0x000fea0003800000 */
.L_x_134:
        /* <DEDUP_REMOVED lines=12> */
.L_x_137:
[----:B------:R-:W-:Y:S05]  /*5de0*/  BSYNC B1 ;  /* 0x0000000000017941 */ /* 0x000fea0003800000 */
.L_x_136:
        /* <DEDUP_REMOVED lines=12> */
.L_x_139:
[----:B------:R-:W-:Y:S05]  /*5eb0*/  BSYNC B1 ;  /* 0x0000000000017941 */ /* 0x000fea0003800000 */
.L_x_138:
        /* <DEDUP_REMOVED lines=12> */
.L_x_141:
[----:B------:R-:W-:Y:S05]  /*5f80*/  BSYNC B1 ;  /* 0x0000000000017941 */ /* 0x000fea0003800000 */
.L_x_140:
        /* <DEDUP_REMOVED lines=12> */
.L_x_143:
[----:B------:R-:W-:Y:S05]  /*6050*/  BSYNC B1 ;  /* 0x0000000000017941 */ /* 0x000fea0003800000 */
.L_x_142:
        /* <DEDUP_REMOVED lines=12> */
.L_x_145:
[----:B------:R-:W-:Y:S05]  /*6120*/  BSYNC B1 ;  /* 0x0000000000017941 */ /* 0x000fea0003800000 */
.L_x_144:
        /* <DEDUP_REMOVED lines=12> */
.L_x_147:
[----:B------:R-:W-:Y:S05]  /*61f0*/  BSYNC B1 ;  /* 0x0000000000017941 */ /* 0x000fea0003800000 */
.L_x_146:
        /* <DEDUP_REMOVED lines=12> */
.L_x_149:
[----:B------:R-:W-:Y:S05]  /*62c0*/  BSYNC B1 ;  /* 0x0000000000017941 */ /* 0x000fea0003800000 */
.L_x_148:
        /* <DEDUP_REMOVED lines=12> */
.L_x_151:
[----:B------:R-:W-:Y:S05]  /*6390*/  BSYNC B1 ;  /* 0x0000000000017941 */ /* 0x000fea0003800000 */
.L_x_150:
        /* <DEDUP_REMOVED lines=12> */
.L_x_153:
[----:B------:R-:W-:Y:S05]  /*6460*/  BSYNC B1 ;  /* 0x0000000000017941 */ /* 0x000fea0003800000 */
.L_x_152:
        /* <DEDUP_REMOVED lines=12> */
.L_x_155:
[----:B------:R-:W-:Y:S05]  /*6530*/  BSYNC B1 ;  /* 0x0000000000017941 */ /* 0x000fea0003800000 */
.L_x_154:
        /* <DEDUP_REMOVED lines=12> */
.L_x_157:
[----:B------:R-:W-:Y:S05]  /*6600*/  BSYNC B1 ;  /* 0x0000000000017941 */ /* 0x000fea0003800000 */
.L_x_156:
        /* <DEDUP_REMOVED lines=12> */
.L_x_159:
[----:B------:R-:W-:Y:S05]  /*66d0*/  BSYNC B1 ;  /* 0x0000000000017941 */ /* 0x000fea0003800000 */
.L_x_158:
[----:B-----5:R-:W-:Y:S01]  /*66e0*/  LOP3.LUT R26, R26, 0xff, RZ, 0xc0, !PT ;  /* 0x000000ff1a1a7812 */ /* 0x020fe200078ec0ff */
[----:B------:R-:W-:Y:S01]  /*66f0*/  BSSY B1, `(.L_x_160) ;  /* 0x000000b000017945 */ /* 0x000fe20003800000 */
[----:B------:R-:W-:Y:S02]  /*6700*/  ISETP.LT.OR P0, PT, R6, 0x7a, !P0 ;  /* 0x0000007a0600780c */ /* 0x000fe40004701670 */
[----:B------:R-:W-:-:S05]  /*6710*/  F2FP.F16.E4M3.UNPACK_B R26, R26 ;  /* 0x0000001aff1a723e */ /* 0x000fca00020006ff */
[----:B----4-:R-:W-:-:S05]  /*6720*/  HADD2.F32 R27, -RZ, R26.H0_H0 ;  /* 0x2000001aff1b7230 */ /* 0x010fca0000004100 */
[----:B------:R-:W-:-:S04]  /*6730*/  FMUL R26, R27, R12 ;  /* 0x0000000c1b1a7220 */ /* 0x000fc80000400000 */
[----:B------:R-:W-:Y:S01]  /*6740*/  FFMA R26, R21, R10, R26 ;  /* 0x0000000a151a7223 */ /* 0x000fe2000000001a */
[----:B------:R-:W-:-:S04]  /*6750*/  PRMT R21, RZ, 0x7610, R21 ;  /* 0x00007610ff157816 */ /* 0x000fc80000000015 */
[----:B------:R-:W-:-:S05]  /*6760*/  F2FP.SATFINITE.E4M3.F32.PACK_AB_MERGE_C R27, RZ, R26, RZ ;  /* 0x0000001aff1b723e */ /* 0x000fca00048070ff */
[----:B------:R4:W-:Y:S01]  /*6770*/  @!P4 STG.E.U8 desc[UR18][R18.64+0x78], R27 ;  /* 0x0000781b1200c986 */ /* 0x0009e2000c101112 */
[----:B------:R-:W-:Y:S05]  /*6780*/  @P0 BRA `(.L_x_161) ;  /* 0x0000000000040947 */ /* 0x000fea0003800000 */
[----:B------:R0:W5:Y:S02]  /*6790*/  LDG.E.U8 R21, desc[UR18][R4.64+0x79] ;  /* 0x0000791204157981 */ /* 0x000164000c1e1100 */
.L_x_161:
[----:B------:R-:W-:Y:S05]  /*67a0*/  BSYNC B1 ;  /* 0x0000000000017941 */ /* 0x000fea0003800000 */
.L_x_160:
[----:B-----5:R-:W-:Y:S01]  /*67b0*/  LOP3.LUT R21, R21, 0xff, RZ, 0xc0, !PT ;  /* 0x000000ff15157812 */ /* 0x020fe200078ec0ff */
[----:B------:R-:W-:Y:S01]  /*67c0*/  BSSY B1, `(.L_x_162) ;  /* 0x000000b000017945 */ /* 0x000fe20003800000 */
[----:B------:R-:W-:Y:S02]  /*67d0*/  ISETP.LT.OR P3, PT, R6, 0x79, !P1 ;  /* 0x000000790600780c */ /* 0x000fe40004f61670 */
[----:B------:R-:W-:Y:S02]  /*67e0*/  F2FP.F16.E4M3.UNPACK_B R21, R21 ;  /* 0x00000015ff15723e */ /* 0x000fe400020006ff */
[----:B0-2---:R-:W-:-:S03]  /*67f0*/  PRMT R4, RZ, 0x7610, R4 ;  /* 0x00007610ff047816 */ /* 0x005fc60000000004 */
[----:B------:R-:W-:-:S05]  /*6800*/  HADD2.F32 R21, -RZ, R21.H0_H0 ;  /* 0x20000015ff157230 */ /* 0x000fca0000004100 */
[----:B------:R-:W-:-:S04]  /*6810*/  FMUL R21, R21, R12 ;  /* 0x0000000c15157220 */ /* 0x000fc80000400000 */
[----:B------:R-:W-:-:S05]  /*6820*/  FFMA R21, R20, R10, R21 ;  /* 0x0000000a14157223 */ /* 0x000fca0000000015 */
[----:B------:R-:W-:-:S05]  /*6830*/  F2FP.SATFINITE.E4M3.F32.PACK_AB_MERGE_C R21, RZ, R21, RZ ;  /* 0x00000015ff15723e */ /* 0x000fca00048070ff */
[----:B------:R0:W-:Y:S01]  /*6840*/  @!P0 STG.E.U8 desc[UR18][R18.64+0x79], R21 ;  /* 0x0000791512008986 */ /* 0x0001e2000c101112 */
[----:B------:R-:W-:Y:S05]  /*6850*/  @P3 BRA `(.L_x_163) ;  /* 0x0000000000043947 */ /* 0x000fea0003800000 */
[----:B------:R2:W5:Y:S02]  /*6860*/  LDG.E.U8 R4, desc[UR18][R24.64+0x78] ;  /* 0x0000781218047981 */ /* 0x000564000c1e1100 */
.L_x_163:
[----:B------:R-:W-:Y:S05]  /*6870*/  BSYNC B1 ;  /* 0x0000000000017941 */ /* 0x000fea0003800000 */
.L_x_162:
        /* <DEDUP_REMOVED lines=12> */
.L_x_165:
[----:B------:R-:W-:Y:S05]  /*6940*/  BSYNC B1 ;  /* 0x0000000000017941 */ /* 0x000fea0003800000 */
.L_x_164:
[----:B------:R-:W-:Y:S05]  /*6950*/  @P1 BRA `(.L_x_166) ;  /* 0x0000001000281947 */ /* 0x000fea0003800000 */
[----:B-----5:R-:W-:-:S04]  /*6960*/  LOP3.LUT R4, R4, 0xff, RZ, 0xc0, !PT ;  /* 0x000000ff04047812 */ /* 0x020fc800078ec0ff */
[----:B------:R-:W-:-:S05]  /*6970*/  F2FP.F16.E4M3.UNPACK_B R4, R4 ;  /* 0x00000004ff04723e */ /* 0x000fca00020006ff */
[----:B0-----:R-:W-:-:S05]  /*6980*/  HADD2.F32 R5, -RZ, R4.H0_H0 ;  /* 0x20000004ff057230 */ /* 0x001fca0000004100 */
[----:B------:R-:W-:-:S04]  /*6990*/  FMUL R5, R5, R12 ;  /* 0x0000000c05057220 */ /* 0x000fc80000400000 */
[----:B------:R-:W-:-:S05]  /*69a0*/  FFMA R5, R22, R10, R5 ;  /* 0x0000000a16057223 */ /* 0x000fca0000000005 */
[----:B------:R-:W-:-:S05]  /*69b0*/  F2FP.SATFINITE.E4M3.F32.PACK_AB_MERGE_C R5, RZ, R5, RZ ;  /* 0x00000005ff05723e */ /* 0x000fca00048070ff */
[----:B------:R0:W-:Y:S01]  /*69c0*/  STG.E.U8 desc[UR18][R16.64+0x79], R5 ;  /* 0x0000790510007986 */ /* 0x0001e2000c101112 */
[----:B------:R-:W-:Y:S05]  /*69d0*/  BRA `(.L_x_166) ;  /* 0x0000001000087947 */ /* 0x000fea0003800000 */
.L_x_37:
[----:B------:R-:W-:Y:S01]  /*69e0*/  ISETP.GE.AND P1, PT, R30, 0x1, PT ;  /* 0x000000011e00780c */ /* 0x000fe20003f26270 */
[-C--:B------:R-:W-:Y:S01]  /*69f0*/  FMUL R149, R149, R10.reuse ;  /* 0x0000000a95957220 */ /* 0x080fe20000400000 */
[-C--:B------:R-:W-:Y:S01]  /*6a00*/  FMUL R144, R144, R10.reuse ;  /* 0x0000000a90907220 */ /* 0x080fe20000400000 */
[----:B------:R-:W-:Y:S01]  /*6a10*/  ISETP.GE.AND P0, PT, R30, 0x9, PT ;  /* 0x000000091e00780c */ /* 0x000fe20003f06270 */
[-C--:B------:R-:W-:Y:S01]  /*6a20*/  FMUL R147, R147, R10.reuse ;  /* 0x0000000a93937220 */ /* 0x080fe20000400000 */
[----:B------:R-:W-:Y:S01]  /*6a30*/  ISETP.LT.OR P4, PT, R6, 0x1, !P1 ;  /* 0x000000010600780c */ /* 0x000fe20004f81670 */
[-C--:B------:R-:W-:Y:S01]  /*6a40*/  FMUL R142, R142, R10.reuse ;  /* 0x0000000a8e8e7220 */ /* 0x080fe20000400000 */
[----:B------:R-:W-:Y:S01]  /*6a50*/  ISETP.LT.OR P5, PT, R6, 0x2, !P1 ;  /* 0x000000020600780c */ /* 0x000fe20004fa1670 */
[-C--:B------:R-:W-:Y:S01]  /*6a60*/  FMUL R145, R145, R10.reuse ;  /* 0x0000000a91917220 */ /* 0x080fe20000400000 */
[----:B------:R-:W-:Y:S01]  /*6a70*/  F2FP.SATFINITE.E4M3.F32.PACK_AB_MERGE_C R149, RZ, R149, RZ ;  /* 0x00000095ff95723e */ /* 0x000fe200048070ff */
[----:B------:R-:W-:Y:S01]  /*6a80*/  FMUL R140, R140, R10 ;  /* 0x0000000a8c8c7220 */ /* 0x000fe20000400000 */
[----:B------:R-:W-:Y:S01]  /*6a90*/  F2FP.SATFINITE.E4M3.F32.PACK_AB_MERGE_C R5, RZ, R144, RZ ;  /* 0x00000090ff05723e */ /* 0x000fe200048070ff */
[-C--:B------:R-:W-:Y:S01]  /*6aa0*/  FMUL R143, R143, R10.reuse ;  /* 0x0000000a8f8f7220 */ /* 0x080fe20000400000 */
[----:B------:R-:W-:Y:S01]  /*6ab0*/  ISETP.LT.OR P3, PT, R6, 0x1, !P0 ;  /* 0x000000010600780c */ /* 0x000fe20004761670 */
[-C--:B------:R-:W-:Y:S01]  /*6ac0*/  FMUL R138, R138, R10.reuse ;  /* 0x0000000a8a8a7220 */ /* 0x080fe20000400000 */
[C---:B------:R-:W-:Y:S01]  /*6ad0*/  ISETP.LT.OR P6, PT, R6.reuse, 0xa, !P1 ;  /* 0x0000000a0600780c */ /* 0x040fe20004fc1670 */
[-C--:B------:R-:W-:Y:S01]  /*6ae0*/  FMUL R141, R141, R10.reuse ;  /* 0x0000000a8d8d7220 */ /* 0x080fe20000400000 */
[----:B------:R-:W-:Y:S01]  /*6af0*/  F2FP.SATFINITE.E4M3.F32.PACK_AB_MERGE_C R147, RZ, R147, RZ ;  /* 0x00000093ff93723e */ /* 0x000fe200048070ff */
[----:B------:R-:W-:Y:S01]  /*6b00*/  @!P4 STG.E.U8 desc[UR18][R18.64], R149 ;  /* 0x000000951200c986 */ /* 0x000fe2000c101112 */
[----:B------:R-:W-:Y:S01]  /*6b10*/  ISETP.LT.OR P4, PT, R6, 0x2, !P0 ;  /* 0x000000020600780c */ /* 0x000fe20004781670 */
[----:B------:R-:W-:Y:S01]  /*6b20*/  FMUL R136, R136, R10 ;  /* 0x0000000a88887220 */ /* 0x000fe20000400000 */
[----:B------:R-:W-:Y:S01]  /*6b30*/  F2FP.SATFINITE.E4M3.F32.PACK_AB_MERGE_C R25, RZ, R142, RZ ;  /* 0x0000008eff19723e */ /* 0x000fe200048070ff */
[----:B------:R0:W-:Y:S01]  /*6b40*/  @!P5 STG.E.U8 desc[UR18][R18.64+0x1], R5 ;  /* 0x000001051200d986 */ /* 0x0001e2000c101112 */
[C---:B------:R-:W-:Y:S01]  /*6b50*/  ISETP.LT.OR P5, PT, R6.reuse, 0x9, !P1 ;  /* 0x000000090600780c */ /* 0x040fe20004fa1670 */
[-C--:B------:R-:W-:Y:S01]  /*6b60*/  FMUL R139, R139, R10.reuse ;  /* 0x0000000a8b8b7220 */ /* 0x080fe20000400000 */
[----:B------:R-:W-:Y:S01]  /*6b70*/  F2FP.SATFINITE.E4M3.F32.PACK_AB_MERGE_C R145, RZ, R145, RZ ;  /* 0x00000091ff91723e */ /* 0x000fe200048070ff */
[----:B------:R-:W-:Y:S01]  /*6b80*/  @!P3 STG.E.U8 desc[UR18][R16.64], R147 ;  /* 0x000000931000b986 */ /* 0x000fe2000c101112 */
[----:B------:R-:W-:Y:S01]  /*6b90*/  ISETP.LT.OR P3, PT, R6, 0x9, !P0 ;  /* 0x000000090600780c */ /* 0x000fe20004761670 */
[-C--:B------:R-:W-:Y:S01]  /*6ba0*/  FMUL R134, R134, R10.reuse ;  /* 0x0000000a86867220 */ /* 0x080fe20000400000 */
[----:B------:R-:W-:Y:S01]  /*6bb0*/  F2FP.SATFINITE.E4M3.F32.PACK_AB_MERGE_C R143, RZ, R143, RZ ;  /* 0x0000008fff8f723e */ /* 0x000fe200048070ff */
[-C--:B------:R-:W-:Y:S01]  /*6bc0*/  FMUL R137, R137, R10.reuse ;  /* 0x0000000a89897220 */ /* 0x080fe20000400000 */
[----:B------:R-:W-:Y:S01]  /*6bd0*/  F2FP.SATFINITE.E4M3.F32.PACK_AB_MERGE_C R141, RZ, R141, RZ ;  /* 0x0000008dff8d723e */ /* 0x000fe200048070ff */
[----:B------:R1:W-:Y:S01]  /*6be0*/  @!P4 STG.E.U8 desc[UR18][R16.64+0x1], R25 ;  /* 0x000001191000c986 */ /* 0x0003e2000c101112 */
[----:B------:R-:W-:Y:S01]  /*6bf0*/  ISETP.LT.OR P4, PT, R6, 0xa, !P0 ;  /* 0x0000000a0600780c */ /* 0x000fe20004781670 */
[----:B------:R-:W-:Y:S01]  /*6c00*/  FMUL R132, R132, R10 ;  /* 0x0000000a84847220 */ /* 0x000fe20000400000 */
[----:B0-----:R-:W-:Y:S01]  /*6c10*/  F2FP.SATFINITE.E4M3.F32.PACK_AB_MERGE_C R5, RZ, R140, RZ ;  /* 0x0000008cff05723e */ /* 0x001fe200048070ff */
[----:B------:R-:W-:Y:S01]  /*6c20*/  @!P5 STG.E.U8 desc[UR18][R18.64+0x8], R145 ;  /* 0x000008911200d986 */ /* 0x000fe2000c101112 */
[C---:B------:R-:W-:Y:S01]  /*6c30*/  ISETP.LT.OR P5, PT, R6.reuse, 0x11, !P1 ;  /* 0x000000110600780c */ /* 0x040fe20004fa1670 */
[-C--:B------:R-:W-:Y:S01]  /*6c40*/  FMUL R135, R135, R10.reuse ;  /* 0x0000000a87877220 */ /* 0x080fe20000400000 */
[----:B------:R-:W-:Y:S01]  /*6c50*/  F2FP.SATFINITE.E4M3.F32.PACK_AB_MERGE_C R139, RZ, R139, RZ ;  /* 0x0000008bff8b723e */ /* 0x000fe200048070ff */
[----:B------:R0:W-:Y:S01]  /*6c60*/  @!P6 STG.E.U8 desc[UR18][R18.64+0x9], R5 ;  /* 0x000009051200e986 */ /* 0x0001e2000c101112 */
[----:B------:R-:W-:Y:S01]  /*6c70*/  ISETP.LT.OR P6, PT, R6, 0x12, !P1 ;  /* 0x000000120600780c */ /* 0x000fe20004fc1670 */
[----:B------:R-:W-:Y:S01]  /*6c80*/  FMUL R130, R130, R10 ;  /* 0x0000000a82827220 */ /* 0x000fe20000400000 */
[----:B------:R-:W-:Y:S01]  /*6c90*/  F2FP.SATFINITE.E4M3.F32.PACK_AB_MERGE_C R137, RZ, R137, RZ ;  /* 0x00000089ff89723e */ /* 0x000fe200048070ff */
[----:B------:R-:W-:Y:S01]  /*6ca0*/  @!P3 STG.E.U8 desc[UR18][R16.64+0x8], R143 ;  /* 0x0000088f1000b986 */ /* 0x000fe2000c101112 */
[----:B-1----:R-:W-:Y:S01]  /*6cb0*/  F2FP.SATFINITE.E4M3.F32.PACK_AB_MERGE_C R25, RZ, R138, RZ ;  /* 0x0000008aff19723e */ /* 0x002fe200048070ff */
[-C--:B------:R-:W-:Y:S01]  /*6cc0*/  FMUL R133, R133, R10.reuse ;  /* 0x0000000a85857220 */ /* 0x080fe20000400000 */
[----:B------:R-:W-:Y:S01]  /*6cd0*/  ISETP.LT.OR P3, PT, R6, 0x11, !P0 ;  /* 0x000000110600780c */ /* 0x000fe20004761670 */
[-C--:B------:R-:W-:Y:S01]  /*6ce0*/  FMUL R128, R128, R10.reuse ;  /* 0x0000000a80807220 */ /* 0x080fe20000400000 */
[----:B------:R-:W-:Y:S01]  /*6cf0*/  F2FP.SATFINITE.E4M3.F32.PACK_AB_MERGE_C R135, RZ, R135, RZ ;  /* 0x00000087ff87723e */ /* 0x000fe200048070ff */
[----:B------:R1:W-:Y:S01]  /*6d00*/  @!P4 STG.E.U8 desc[UR18][R16.64+0x9], R25 ;  /* 0x000009191000c986 */ /* 0x0003e2000c101112 */
[C---:B------:R-:W-:Y:S01]  /*6d10*/  ISETP.LT.OR P4, PT, R6.reuse, 0x12, !P0 ;  /* 0x000000120600780c */ /* 0x040fe20004781670 */
[----:B------:R-:W-:Y:S01]  /*6d20*/  FMUL R131, R131, R10 ;  /* 0x0000000a83837220 */ /* 0x000fe20000400000 */
[----:B0-----:R-:W-:Y:S01]  /*6d30*/  F2FP.SATFINITE.E4M3.F32.PACK_AB_MERGE_C R5, RZ, R136, RZ ;  /* 0x00000088ff05723e */ /* 0x001fe200048070ff */
[----:B------:R-:W-:Y:S01]  /*6d40*/  @!P5 STG.E.U8 desc[UR18][R18.64+0x10], R141 ;  /* 0x0000108d1200d986 */ /* 0x000fe2000c101112 */
[----:B------:R-:W-:Y:S01]  /*6d50*/  ISETP.LT.OR P5, PT, R6, 0x19, !P1 ;  /* 0x000000190600780c */ /* 0x000fe20004fa1670 */
[-C--:B------:R-:W-:Y:S01]  /*6d60*/  FMUL R126, R126, R10.reuse ;  /* 0x0000000a7e7e7220 */ /* 0x080fe20000400000 */
[----:B------:R-:W-:Y:S01]  /*6d70*/  F2FP.SATFINITE.E4M3.F32.PACK_AB_MERGE_C R133, RZ, R133, RZ ;  /* 0x00000085ff85723e */ /* 0x000fe200048070ff */
[----:B------:R0:W-:Y:S01]  /*6d80*/  @!P6 STG.E.U8 desc[UR18][R18.64+0x11], R5 ;  /* 0x000011051200e986 */ /* 0x0001e2000c101112 */
[----:B------:R-:W-:Y:S01]  /*6d90*/  ISETP.LT.OR P6, PT, R6, 0x1a, !P1 ;  /* 0x0000001a0600780c */ /* 0x000fe20004fc1670 */
[-C--:B------:R-:W-:Y:S01]  /*6da0*/  FMUL R129, R129, R10.reuse ;  /* 0x0000000a81817220 */ /* 0x080fe20000400000 */
[----:B------:R-:W-:Y:S01]  /*6db0*/  FMUL R124, R124, R10 ;  /* 0x0000000a7c7c7220 */ /* 0x000fe20000400000 */
[----:B-1----:R-:W-:Y:S01]  /*6dc0*/  F2FP.SATFINITE.E4M3.F32.PACK_AB_MERGE_C R25, RZ, R134, RZ ;  /* 0x00000086ff19723e */ /* 0x002fe200048070ff */
[----:B------:R-:W-:Y:S01]  /*6dd0*/  @!P3 STG.E.U8 desc[UR18][R16.64+0x10], R139 ;  /* 0x0000108b1000b986 */ /* 0x000fe2000c101112 */
[C---:B------:R-:W-:Y:S01]  /*6de0*/  ISETP.LT.OR P3, PT, R6.reuse, 0x19, !P0 ;  /* 0x000000190600780c */ /* 0x040fe20004761670 */
        /* <DEDUP_REMOVED lines=37> */
[-C--:B------:R-:W-:Y:S01]  /*7040*/  FMUL R112, R112, R10.reuse ;  /* 0x0000000a70707220 */ /* 0x080fe20000400000 */
        /* <DEDUP_REMOVED lines=81> */
[C---:B------:R-:W-:Y:S01]  /*7560*/  ISETP.LT.OR P6, PT, R6.reuse, 0x52, !P1 ;  /* 0x000000520600780c */ /* 0x040fe20004fc1670 */
        /* <DEDUP_REMOVED lines=22> */
[----:B------:R-:W-:-:S02]  /*76d0*/  ISETP.LT.OR P3, PT, R6, 0x59, !P0 ;  /* 0x000000590600780c */ /* 0x000fc40004761670 */
[----:B------:R-:W-:Y:S01]  /*76e0*/  F2FP.SATFINITE.E4M3.F32.PACK_AB_MERGE_C R91, RZ, R91, RZ ;  /* 0x0000005bff5b723e */ /* 0x000fe200048070ff */
[----:B------:R1:W-:Y:S01]  /*76f0*/  @!P4 STG.E.U8 desc[UR18][R16.64+0x51], R25 ;  /* 0x000051191000c986 */ /* 0x0003e2000c101112 */
[C---:B------:R-:W-:Y:S02]  /*7700*/  ISETP.LT.OR P4, PT, R6.reuse, 0x5a, !P0 ;  /* 0x0000005a0600780c */ /* 0x040fe40004781670 */
[----:B0-----:R-:W-:Y:S01]  /*7710*/  F2FP.SATFINITE.E4M3.F32.PACK_AB_MERGE_C R5, RZ, R100, RZ ;  /* 0x00000064ff05723e */ /* 0x001fe200048070ff */
[----:B------:R-:W-:Y:S01]  /*7720*/  @!P5 STG.E.U8 desc[UR18][R18.64+0x58], R105 ;  /* 0x000058691200d986 */ /* 0x000fe2000c101112 */
[C---:B------:R-:W-:Y:S02]  /*7730*/  ISETP.LT.OR P5, PT, R6.reuse, 0x61, !P1 ;  /* 0x000000610600780c */ /* 0x040fe40004fa1670 */
[----:B------:R-:W-:Y:S01]  /*7740*/  F2FP.SATFINITE.E4M3.F32.PACK_AB_MERGE_C R21, RZ, R21, RZ ;  /* 0x00000015ff15723e */ /* 0x000fe200048070ff */
[----:B------:R0:W-:Y:S01]  /*7750*/  @!P6 STG.E.U8 desc[UR18][R18.64+0x59], R5 ;  /* 0x000059051200e986 */ /* 0x0001e2000c101112 */
[----:B------:R-:W-:-:S02]  /*7760*/  ISETP.LT.OR P6, PT, R6, 0x62, !P1 ;  /* 0x000000620600780c */ /* 0x000fc40004fc1670 */
[----:B------:R-:W-:Y:S01]  /*7770*/  F2FP.SATFINITE.E4M3.F32.PACK_AB_MERGE_C R23, RZ, R23, RZ ;  /* 0x00000017ff17723e */ /* 0x000fe200048070ff */
[----:B------:R-:W-:Y:S01]  /*7780*/  @!P3 STG.E.U8 desc[UR18][R16.64+0x58], R103 ;  /* 0x000058671000b986 */ /* 0x000fe2000c101112 */
[----:B-1----:R-:W-:Y:S02]  /*7790*/  F2FP.SATFINITE.E4M3.F32.PACK_AB_MERGE_C R25, RZ, R98, RZ ;  /* 0x00000062ff19723e */ /* 0x002fe400048070ff */
[C---:B------:R-:W-:Y:S02]  /*77a0*/  ISETP.LT.OR P3, PT, R6.reuse, 0x61, !P0 ;  /* 0x000000610600780c */ /* 0x040fe40004761670 */
[----:B------:R-:W-:Y:S01]  /*77b0*/  F2FP.SATFINITE.E4M3.F32.PACK_AB_MERGE_C R27, RZ, R22, RZ ;  /* 0x00000016ff1b723e */ /* 0x000fe200048070ff */
[----:B------:R1:W-:Y:S01]  /*77c0*/  @!P4 STG.E.U8 desc[UR18][R16.64+0x59], R25 ;  /* 0x000059191000c986 */ /* 0x0003e2000c101112 */
[C---:B------:R-:W-:Y:S02]  /*77d0*/  ISETP.LT.OR P4, PT, R6.reuse, 0x62, !P0 ;  /* 0x000000620600780c */ /* 0x040fe40004781670 */
[----:B0-----:R-:W-:Y:S01]  /*77e0*/  F2FP.SATFINITE.E4M3.F32.PACK_AB_MERGE_C R5, RZ, R96, RZ ;  /* 0x00000060ff05723e */ /* 0x001fe200048070ff */
[----:B------:R-:W-:Y:S01]  /*77f0*/  @!P5 STG.E.U8 desc[UR18][R18.64+0x60], R101 ;  /* 0x000060651200d986 */ /* 0x000fe2000c101112 */
[----:B------:R-:W-:-:S03]  /*7800*/  ISETP.LT.OR P5, PT, R6, 0x69, !P1 ;  /* 0x000000690600780c */ /* 0x000fc60004fa1670 */
[----:B------:R0:W-:Y:S01]  /*7810*/  @!P6 STG.E.U8 desc[UR18][R18.64+0x61], R5 ;  /* 0x000061051200e986 */ /* 0x0001e2000c101112 */
[C---:B------:R-:W-:Y:S02]  /*7820*/  ISETP.LT.OR P6, PT, R6.reuse, 0x6a, !P1 ;  /* 0x0000006a0600780c */ /* 0x040fe40004fc1670 */
[----:B-1----:R-:W-:Y:S01]  /*7830*/  F2FP.SATFINITE.E4M3.F32.PACK_AB_MERGE_C R25, RZ, R94, RZ ;  /* 0x0000005eff19723e */ /* 0x002fe200048070ff */
[----:B------:R-:W-:Y:S01]  /*7840*/  @!P3 STG.E.U8 desc[UR18][R16.64+0x60], R99 ;  /* 0x000060631000b986 */ /* 0x000fe2000c101112 */
[----:B------:R-:W-:-:S03]  /*7850*/  ISETP.LT.OR P3, PT, R6, 0x69, !P0 ;  /* 0x000000690600780c */ /* 0x000fc60004761670 */
        /* <DEDUP_REMOVED lines=12> */
[C---:B------:R-:W-:Y:S01]  /*7920*/  ISETP.LT.OR P1, PT, R6.reuse, 0x7a, !P1 ;  /* 0x0000007a0600780c */ /* 0x040fe20004f21670 */
[----:B------:R2:W-:Y:S01]  /*7930*/  @!P5 STG.E.U8 desc[UR18][R18.64+0x70], R93 ;  /* 0x0000705d1200d986 */ /* 0x0005e2000c101112 */
[C---:B------:R-:W-:Y:S02]  /*7940*/  ISETP.LT.OR P5, PT, R6.reuse, 0x72, !P0 ;  /* 0x000000720600780c */ /* 0x040fe400047a1670 */
[----:B0-----:R-:W-:Y:S01]  /*7950*/  F2FP.SATFINITE.E4M3.F32.PACK_AB_MERGE_C R5, RZ, R88, RZ ;  /* 0x00000058ff05723e */ /* 0x001fe200048070ff */
[----:B------:R2:W-:Y:S01]  /*7960*/  @!P6 STG.E.U8 desc[UR18][R18.64+0x71], R89 ;  /* 0x000071591200e986 */ /* 0x0005e2000c101112 */
[C---:B------:R-:W-:Y:S02]  /*7970*/  ISETP.LT.OR P6, PT, R6.reuse, 0x79, !P0 ;  /* 0x000000790600780c */ /* 0x040fe400047c1670 */
[----:B------:R-:W-:Y:S01]  /*7980*/  ISETP.LT.OR P0, PT, R6, 0x7a, !P0 ;  /* 0x0000007a0600780c */ /* 0x000fe20004701670 */
[----:B------:R2:W-:Y:S01]  /*7990*/  @!P3 STG.E.U8 desc[UR18][R16.64+0x70], R91 ;  /* 0x0000705b1000b986 */ /* 0x0005e2000c101112 */
[----:B-1----:R-:W-:-:S05]  /*79a0*/  F2FP.SATFINITE.E4M3.F32.PACK_AB_MERGE_C R25, RZ, R20, RZ ;  /* 0x00000014ff19723e */ /* 0x002fca00048070ff */
[----:B------:R2:W-:Y:S04]  /*79b0*/  @!P5 STG.E.U8 desc[UR18][R16.64+0x71], R5 ;  /* 0x000071051000d986 */ /* 0x0005e8000c101112 */
[----:B------:R2:W-:Y:S04]  /*79c0*/  @!P4 STG.E.U8 desc[UR18][R18.64+0x78], R21 ;  /* 0x000078151200c986 */ /* 0x0005e8000c101112 */
[----:B------:R2:W-:Y:S04]  /*79d0*/  @!P1 STG.E.U8 desc[UR18][R18.64+0x79], R25 ;  /* 0x0000791912009986 */ /* 0x0005e8000c101112 */
[----:B------:R2:W-:Y:S04]  /*79e0*/  @!P6 STG.E.U8 desc[UR18][R16.64+0x78], R23 ;  /* 0x000078171000e986 */ /* 0x0005e8000c101112 */
[----:B------:R2:W-:Y:S02]  /*79f0*/  @!P0 STG.E.U8 desc[UR18][R16.64+0x79], R27 ;  /* 0x0000791b10008986 */ /* 0x0005e4000c101112 */
.L_x_166:
[----:B------:R-:W-:Y:S05]  /*7a00*/  BSYNC B0 ;  /* 0x0000000000007941 */ /* 0x000fea0003800000 */
.L_x_36:
[C---:B------:R-:W-:Y:S01]  /*7a10*/  LEA R2, P0, R8.reuse, R2, 0x1 ;  /* 0x0000000208027211 */ /* 0x040fe200078008ff */
[----:B------:R-:W-:Y:S01]  /*7a20*/  ULDC.64 UR6, c[0x0][0x650] ;  /* 0x0001940000067ab9 */ /* 0x000fe20000000a00 */
[----:B-----5:R-:W-:Y:S01]  /*7a30*/  IMAD.U32 R4, RZ, RZ, UR16 ;  /* 0x00000010ff047e24 */ /* 0x020fe2000f8e00ff */
[----:B0-2---:R-:W-:Y:S01]  /*7a40*/  PRMT R16, RZ, 0x7610, R16 ;  /* 0x00007610ff107816 */ /* 0x005fe20000000010 */
[----:B------:R-:W-:Y:S01]  /*7a50*/  IMAD.MOV.U32 R6, RZ, RZ, -0x1 ;  /* 0xffffffffff067424 */ /* 0x000fe200078e00ff */
[----:B------:R-:W-:Y:S01]  /*7a60*/  LEA.HI.X R3, R8, R3, R0, 0x1, P0 ;  /* 0x0000000308037211 */ /* 0x000fe200000f0c00 */
[----:B------:R0:W-:Y:S01]  /*7a70*/  SYNCS.ARRIVE.TRANS64.A1T0 RZ, [R4+UR22], RZ ;  /* 0x000000ff04ff79a7 */ /* 0x0001e20008100016 */
[----:B------:R-:W-:Y:S01]  /*7a80*/  ISETP.GE.U32.AND P0, PT, R2, UR6, PT ;  /* 0x0000000602007c0c */ /* 0x000fe2000bf06070 */
[----:B------:R-:W-:-:S03]  /*7a90*/  IMAD.MOV.U32 R5, RZ, RZ, -0x1 ;  /* 0xffffffffff057424 */ /* 0x000fc600078e00ff */
[----:B------:R-:W-:Y:S01]  /*7aa0*/  ISETP.GE.U32.AND.EX P0, PT, R3, UR7, PT, P0 ;  /* 0x0000000703007c0c */ /* 0x000fe2000bf06100 */
[----:B0-----:R-:W-:-:S12]  /*7ab0*/  IMAD.MOV.U32 R4, RZ, RZ, -0x1 ;  /* 0xffffffffff047424 */ /* 0x001fd800078e00ff */
[----:B------:R-:W-:Y:S05]  /*7ac0*/  @P0 BRA `(.L_x_167) ;  /* 0x0000000400600947 */ /* 0x000fea0003800000 */
[----:B------:R-:W0:Y:S01]  /*7ad0*/  S2R R26, SR_CTAID.X ;  /* 0x00000000001a7919 */ /* 0x000e220000002500 */
[----:B------:R-:W2:Y:S01]  /*7ae0*/  LDC.64 R20, c[0x0][0x628] ;  /* 0x00018a00ff147b82 */ /* 0x000ea20000000a00 */
[----:B------:R-:W-:Y:S01]  /*7af0*/  ULDC UR6, c[0x0][0x150] ;  /* 0x0000540000067ab9 */ /* 0x000fe20000000800 */
[----:B-1--4-:R-:W-:Y:S01]  /*7b00*/  IMAD.MOV.U32 R18, RZ, RZ, R2 ;  /* 0x000000ffff127224 */ /* 0x012fe200078e0002 */
[----:B------:R-:W1:Y:S01]  /*7b10*/  S2R R28, SR_CTAID.Y ;  /* 0x00000000001c7919 */ /* 0x000e620000002600 */
[----:B------:R-:W-:-:S04]  /*7b20*/  IMAD.MOV.U32 R19, RZ, RZ, R3 ;  /* 0x000000ffff137224 */ /* 0x000fc800078e0003 */
[----:B------:R-:W4:Y:S08]  /*7b30*/  LDC R29, c[0x0][0x144] ;  /* 0x00005100ff1d7b82 */ /* 0x000f300000000800 */
[----:B------:R-:W1:Y:S08]  /*7b40*/  LDC R6, c[0x0][0x630] ;  /* 0x00018c00ff067b82 */ /* 0x000e700000000800 */
[----:B---3--:R-:W3:Y:S01]  /*7b50*/  LDC.64 R24, c[0x0][0x620] ;  /* 0x00018800ff187b82 */ /* 0x008ee20000000a00 */
[----:B--2---:R-:W-:-:S04]  /*7b60*/  ISETP.NE.U32.AND P0, PT, R20, RZ, PT ;  /* 0x000000ff1400720c */ /* 0x004fc80003f05070 */
[----:B------:R-:W-:Y:S02]  /*7b70*/  ISETP.NE.AND.EX P0, PT, R21, RZ, PT, P0 ;  /* 0x000000ff1500720c */ /* 0x000fe40003f05300 */
[----:B0-----:R-:W-:-:S05]  /*7b80*/  I2FP.F32.U32 R4, R26 ;  /* 0x0000001a00047245 */ /* 0x001fca0000201000 */
[----:B------:R-:W-:-:S04]  /*7b90*/  FMUL R4, R4, UR6 ;  /* 0x0000000604047c20 */ /* 0x000fc80008400000 */
[----:B------:R0:W2:Y:S02]  /*7ba0*/  F2I.U32.TRUNC.NTZ R27, R4 ;  /* 0x00000004001b7305 */ /* 0x0000a4000020f000 */
[----:B-1--4-:R-:W-:Y:S05]  /*7bb0*/  @!P0 BRA `(.L_x_168) ;  /* 0x0000000000288947 */ /* 0x012fea0003800000 */
[----:B------:R-:W1:Y:S02]  /*7bc0*/  LDC R5, c[0x0][0x634] ;  /* 0x00018d00ff057b82 */ /* 0x000e640000000800 */
[----:B-1----:R-:W-:-:S05]  /*7bd0*/  IADD3 R19, P0, R2, R5, RZ ;  /* 0x0000000502137210 */ /* 0x002fca0007f1e0ff */
[----:B------:R-:W-:-:S04]  /*7be0*/  IMAD.X R23, RZ, RZ, R3, P0 ;  /* 0x000000ffff177224 */ /* 0x000fc800000e0603 */
[----:B0-----:R-:W-:-:S04]  /*7bf0*/  IMAD.WIDE.U32 R4, R23, R20, RZ ;  /* 0x0000001417047225 */ /* 0x001fc800078e00ff */
[----:B------:R-:W-:-:S04]  /*7c00*/  IMAD.WIDE.U32 R16, P0, R19, R21, R4 ;  /* 0x0000001513107225 */ /* 0x000fc80007800004 */
[----:B------:R-:W-:-:S04]  /*7c10*/  IMAD.WIDE.U32 R4, R19, R20, RZ ;  /* 0x0000001413047225 */ /* 0x000fc800078e00ff */
[----:B------:R-:W-:Y:S01]  /*7c20*/  IMAD.X R19, RZ, RZ, RZ, P0 ;  /* 0x000000ffff137224 */ /* 0x000fe200000e06ff */
[----:B------:R-:W-:Y:S01]  /*7c30*/  IADD3 RZ, P0, R5, R16, RZ ;  /* 0x0000001005ff7210 */ /* 0x000fe20007f1e0ff */
[----:B------:R-:W-:-:S04]  /*7c40*/  IMAD.MOV.U32 R18, RZ, RZ, R17 ;  /* 0x000000ffff127224 */ /* 0x000fc800078e0011 */
[----:B------:R-:W-:-:S08]  /*7c50*/  IMAD.WIDE.U32.X R18, R23, R21, R18, P0 ;  /* 0x0000001517127225 */ /* 0x000fd000000e0412 */
.L_x_168:
[-CC-:B------:R-:W-:Y:S01]  /*7c60*/  SHF.R.U64 R22, R18, R6.reuse, R19.reuse ;  /* 0x0000000612167219 */ /* 0x180fe20000001213 */
[----:B------:R-:W1:Y:S01]  /*7c70*/  LDC.64 R32, c[0x0][0x640] ;  /* 0x00019000ff207b82 */ /* 0x000e620000000a00 */
[----:B0-----:R-:W-:Y:S01]  /*7c80*/  SHF.R.U32.HI R4, RZ, R6, R19 ;  /* 0x00000006ff047219 */ /* 0x001fe20000011613 */
[----:B--2---:R-:W-:Y:S01]  /*7c90*/  IMAD.MOV R27, RZ, RZ, -R27 ;  /* 0x000000ffff1b7224 */ /* 0x004fe200078e0a1b */
[----:B------:R-:W-:Y:S01]  /*7ca0*/  IADD3 R17, P0, RZ, -R22, RZ ;  /* 0x80000016ff117210 */ /* 0x000fe20007f1e0ff */
[----:B------:R-:W-:Y:S01]  /*7cb0*/  ULDC UR6, c[0x0][0x154] ;  /* 0x0000550000067ab9 */ /* 0x000fe20000000800 */
[----:B------:R-:W-:Y:S02]  /*7cc0*/  IMAD.MOV.U32 R19, RZ, RZ, 0x1 ;  /* 0x00000001ff137424 */ /* 0x000fe400078e00ff */
[----:B------:R-:W-:Y:S01]  /*7cd0*/  IMAD R27, R29, R27, R26 ;  /* 0x0000001b1d1b7224 */ /* 0x000fe200078e021a */
[----:B------:R-:W0:Y:S01]  /*7ce0*/  LDC R16, c[0x0][0x618] ;  /* 0x00018600ff107b82 */ /* 0x000e220000000800 */
[----:B------:R-:W-:-:S04]  /*7cf0*/  IMAD.X R5, RZ, RZ, ~R4, P0 ;  /* 0x000000ffff057224 */ /* 0x000fc800000e0e04 */
[-C--:B---3--:R-:W-:Y:S02]  /*7d00*/  IMAD R6, R5, R24.reuse, RZ ;  /* 0x0000001805067224 */ /* 0x088fe400078e02ff */
[C---:B------:R-:W-:Y:S01]  /*7d10*/  IMAD.WIDE.U32 R4, R17.reuse, R24, R2 ;  /* 0x0000001811047225 */ /* 0x040fe200078e0002 */
[----:B------:R-:W2:Y:S03]  /*7d20*/  LDC R18, c[0x0][0x608] ;  /* 0x00018200ff127b82 */ /* 0x000ea60000000800 */
[----:B------:R-:W-:Y:S01]  /*7d30*/  IMAD R17, R17, R25, R6 ;  /* 0x0000001911117224 */ /* 0x000fe200078e0206 */
[----:B------:R-:W-:-:S03]  /*7d40*/  I2FP.F32.U32 R6, R28 ;  /* 0x0000001c00067245 */ /* 0x000fc60000201000 */
[----:B------:R-:W-:Y:S01]  /*7d50*/  IMAD.IADD R5, R5, 0x1, R17 ;  /* 0x0000000105057824 */ /* 0x000fe200078e0211 */
[----:B------:R-:W3:Y:S01]  /*7d60*/  LDC R30, c[0x0][0x658] ;  /* 0x00019600ff1e7b82 */ /* 0x000ee20000000800 */
[----:B-1----:R-:W-:Y:S01]  /*7d70*/  ISETP.NE.U32.AND P0, PT, R32, RZ, PT ;  /* 0x000000ff2000720c */ /* 0x002fe20003f05070 */
[----:B------:R-:W-:-:S03]  /*7d80*/  IMAD.MOV.U32 R17, RZ, RZ, -0x1 ;  /* 0xffffffffff117424 */ /* 0x000fc600078e00ff */
[----:B------:R-:W-:-:S03]  /*7d90*/  ISETP.NE.AND.EX P0, PT, R33, RZ, PT, P0 ;  /* 0x000000ff2100720c */ /* 0x000fc60003f05300 */
[----:B------:R-:W1:Y:S01]  /*7da0*/  LDC R25, c[0x0][0x148] ;  /* 0x00005200ff197b82 */ /* 0x000e620000000800 */
[-CC-:B0-----:R-:W-:Y:S02]  /*7db0*/  SHF.R.U64 R20, R4, R16.reuse, R5.reuse ;  /* 0x0000001004147219 */ /* 0x181fe40000001205 */
[----:B------:R-:W-:Y:S01]  /*7dc0*/  SHF.R.U32.HI R5, RZ, R16, R5 ;  /* 0x00000010ff057219 */ /* 0x000fe20000011605 */
[----:B------:R-:W-:-:S04]  /*7dd0*/  FMUL R16, R6, UR6 ;  /* 0x0000000606107c20 */ /* 0x000fc80008400000 */
[----:B------:R-:W0:Y:S01]  /*7de0*/  LDC R26, c[0x0][0x600] ;  /* 0x00018000ff1a7b82 */ /* 0x000e220000000800 */
[----:B------:R4:W0:Y:S01]  /*7df0*/  F2I.U32.TRUNC.NTZ R23, R16 ;  /* 0x0000001000177305 */ /* 0x000822000020f000 */
[-CC-:B--2---:R-:W-:Y:S02]  /*7e00*/  SHF.R.U64 R6, R20, R18.reuse, R5.reuse ;  /* 0x0000001214067219 */ /* 0x184fe40000001205 */
[----:B------:R-:W-:-:S04]  /*7e10*/  SHF.R.U32.HI R5, RZ, R18, R5 ;  /* 0x00000012ff057219 */ /* 0x000fc80000011605 */
[----:B------:R-:W2:Y:S01]  /*7e20*/  LDC R31, c[0x0][0x648] ;  /* 0x00019200ff1f7b82 */ /* 0x000ea20000000800 */
[-CC-:B---3--:R-:W-:Y:S02]  /*7e30*/  SHF.R.U64 R24, R6, R30.reuse, R5.reuse ;  /* 0x0000001e06187219 */ /* 0x188fe40000001205 */
[-C--:B------:R-:W-:Y:S02]  /*7e40*/  SHF.L.U32 R17, R17, R30.reuse, RZ ;  /* 0x0000001e11117219 */ /* 0x080fe400000006ff */
[-C--:B------:R-:W-:Y:S01]  /*7e50*/  SHF.R.U32.HI R5, RZ, R30.reuse, R5 ;  /* 0x0000001eff057219 */ /* 0x080fe20000011605 */
[----:B------:R-:W-:Y:S01]  /*7e60*/  IMAD.MOV.U32 R4, RZ, RZ, R24 ;  /* 0x000000ffff047224 */ /* 0x000fe200078e0018 */
[----:B------:R-:W-:Y:S01]  /*7e70*/  SHF.L.U32 R30, R19, R30, RZ ;  /* 0x0000001e131e7219 */ /* 0x000fe200000006ff */
[----:B------:R-:W3:Y:S01]  /*7e80*/  LDC R34, c[0x0][0x638] ;  /* 0x00018e00ff227b82 */ /* 0x000ee20000000800 */
[----:B------:R-:W-:-:S07]  /*7e90*/  LOP3.LUT R29, RZ, R17, RZ, 0x33, !PT ;  /* 0x00000011ff1d7212 */ /* 0x000fce00078e33ff */
[----:B------:R-:W0:Y:S01]  /*7ea0*/  LDC R35, c[0x0][0x610] ;  /* 0x00018400ff237b82 */ /* 0x000e220000000800 */
        /* <DEDUP_REMOVED lines=11> */
.L_x_169:
[----:B--2---:R-:W-:Y:S01]  /*7f60*/  SHF.R.U64 R4, R4, R31, R5 ;  /* 0x0000001f04047219 */ /* 0x004fe20000001205 */
[----:B0-----:R-:W-:Y:S01]  /*7f70*/  VIADD R19, R26, 0xffffffff ;  /* 0xffffffff1a137836 */ /* 0x001fe20000000000 */
[----:B------:R-:W-:Y:S01]  /*7f80*/  LOP3.LUT R17, R6, R29, RZ, 0xc0, !PT ;  /* 0x0000001d06117212 */ /* 0x000fe200078ec0ff */
[----:B------:R-:W-:Y:S02]  /*7f90*/  IMAD.MOV R23, RZ, RZ, -R23 ;  /* 0x000000ffff177224 */ /* 0x000fe400078e0a17 */
[----:B------:R-:W-:Y:S02]  /*7fa0*/  IMAD.MOV R5, RZ, RZ, -R4 ;  /* 0x000000ffff057224 */ /* 0x000fe400078e0a04 */
[----:B------:R-:W-:Y:S01]  /*7fb0*/  IMAD R6, R30, R4, R17 ;  /* 0x000000041e067224 */ /* 0x000fe200078e0211 */
[----:B------:R-:W-:Y:S01]  /*7fc0*/  LOP3.LUT R17, R20, R19, RZ, 0xc0, !PT ;  /* 0x0000001314117212 */ /* 0x000fe200078ec0ff */
[----:B-1----:R-:W-:Y:S02]  /*7fd0*/  @P2 IMAD R27, R25, R23, R28 ;  /* 0x00000017191b2224 */ /* 0x002fe400078e021c */
[----:B---3--:R-:W-:-:S02]  /*7fe0*/  IMAD R4, R5, R34, R24 ;  /* 0x0000002205047224 */ /* 0x008fc400078e0218 */
[----:B------:R-:W-:Y:S02]  /*7ff0*/  IMAD R6, R6, R35, R27 ;  /* 0x0000002306067224 */ /* 0x000fe400078e021b */
[----:B------:R-:W-:Y:S02]  /*8000*/  IMAD R17, R4, R26, R17 ;  /* 0x0000001a04117224 */ /* 0x000fe400078e0211 */
[----:B------:R-:W-:Y:S02]  /*8010*/  IMAD.MOV.U32 R16, RZ, RZ, 0x1 ;  /* 0x00000001ff107424 */ /* 0x000fe400078e00ff */
[----:B------:R-:W-:Y:S01]  /*8020*/  IMAD.MOV.U32 R4, RZ, RZ, R22 ;  /* 0x000000ffff047224 */ /* 0x000fe200078e0016 */
[----:B------:R-:W-:Y:S02]  /*8030*/  SEL R5, R17, R6, !P2 ;  /* 0x0000000611057207 */ /* 0x000fe40005000000 */
[----:B------:R-:W-:-:S07]  /*8040*/  SEL R6, R6, R17, !P2 ;  /* 0x0000001106067207 */ /* 0x000fce0005000000 */
.L_x_167:
[----:B------:R-:W-:Y:S02]  /*8050*/  LOP3.LUT P0, RZ, R16, 0xff, RZ, 0xc0, !PT ;  /* 0x000000ff10ff7812 */ /* 0x000fe4000780c0ff */
[----:B------:R-:W-:-:S11]  /*8060*/  LOP3.LUT R148, R148, 0x1, RZ, 0x3c, !PT ;  /* 0x0000000194947812 */ /* 0x000fd600078e3cff */
[----:B------:R-:W-:Y:S05]  /*8070*/  @P0 BRA `(.L_x_170) ;  /* 0xffffff9400540947 */ /* 0x000fea000383ffff */
[----:B------:R-:W-:Y:S05]  /*8080*/  EXIT ;  /* 0x000000000000794d */ /* 0x000fea0003800000 */
.L_x_14:
[----:B------:R-:W-:-:S08]  /*8090*/  ISETP.NE.AND P0, PT, R20, RZ, PT ;  /* 0x000000ff1400720c */ /* 0x000fd00003f05270 */
[----:B-----5:R-:W0:-:S00]  /*80a0*/  USETMAXREG.DEALLOC.CTAPOOL 0x28 ;  /* 0x00000028000079c8 */ /* 0x020e0000080e0500 */
[----:B------:R-:W-:Y:S05]  /*80b0*/  @P0 EXIT ;  /* 0x000000000000094d */ /* 0x000fea0003800000 */
[----:B0-----:R-:W-:Y:S01]  /*80c0*/  LOP3.LUT P0, RZ, R16, 0xff, RZ, 0xc0, !PT ;  /* 0x000000ff10ff7812 */ /* 0x001fe2000780c0ff */
[----:B------:R-:W-:Y:S02]  /*80d0*/  IMAD.MOV.U32 R12, RZ, RZ, 0x1 ;  /* 0x00000001ff0c7424 */ /* 0x000fe400078e00ff */
[----:B------:R-:W-:-:S10]  /*80e0*/  IMAD.MOV.U32 R15, RZ, RZ, RZ ;  /* 0x000000ffff0f7224 */ /* 0x000fd400078e00ff */
[----:B------:R-:W-:Y:S05]  /*80f0*/  @!P0 BRA `(.L_x_171) ;  /* 0x0000000c00088947 */ /* 0x000fea0003800000 */
[----:B------:R-:W-:Y:S01]  /*8100*/  LOP3.LUT P0, RZ, R13, 0x1f, RZ, 0xc0, !PT ;  /* 0x0000001f0dff7812 */ /* 0x000fe2000780c0ff */
[----:B------:R-:W-:Y:S01]  /*8110*/  ULDC UR5, c[0x0][0x658] ;  /* 0x0001960000057ab9 */ /* 0x000fe20000000800 */
[----:B------:R-:W-:Y:S01]  /*8120*/  UMOV UR6, 0xffffffff ;  /* 0xffffffff00067882 */ /* 0x000fe20000000000 */
[----:B------:R-:W-:Y:S01]  /*8130*/  BSSY B0, `(.L_x_171) ;  /* 0x00000be000007945 */ /* 0x000fe20003800000 */
[----:B------:R-:W-:Y:S01]  /*8140*/  USHF.L.U32 UR6, UR6, UR5, URZ ;  /* 0x0000000506067299 */ /* 0x000fe2000800063f */
[C---:B------:R-:W-:Y:S01]  /*8150*/  ISETP.NE.AND P3, PT, R11.reuse, RZ, PT ;  /* 0x000000ff0b00720c */ /* 0x040fe20003f65270 */
[----:B------:R-:W-:Y:S01]  /*8160*/  IMAD.MOV.U32 R14, RZ, RZ, 0x1 ;  /* 0x00000001ff0e7424 */ /* 0x000fe200078e00ff */
[----:B------:R-:W-:Y:S01]  /*8170*/  ISETP.NE.OR P0, PT, R11, RZ, !P0 ;  /* 0x000000ff0b00720c */ /* 0x000fe20004705670 */
[----:B------:R-:W-:Y:S01]  /*8180*/  IMAD.MOV.U32 R12, RZ, RZ, 0x1 ;  /* 0x00000001ff0c7424 */ /* 0x000fe200078e00ff */
[----:B------:R-:W-:Y:S01]  /*8190*/  LOP3.LUT R13, R7, 0x2, RZ, 0xfc, !PT ;  /* 0x00000002070d7812 */ /* 0x000fe200078efcff */
[----:B------:R-:W-:Y:S01]  /*81a0*/  IMAD.MOV.U32 R15, RZ, RZ, RZ ;  /* 0x000000ffff0f7224 */ /* 0x000fe200078e00ff */
[----:B------:R-:W-:Y:S01]  /*81b0*/  ULDC UR4, c[0x0][0x600] ;  /* 0x0001800000047ab9 */ /* 0x000fe20000000800 */
[----:B------:R-:W-:Y:S01]  /*81c0*/  UMOV UR7, 0x1 ;  /* 0x0000000100077882 */ /* 0x000fe20000000000 */
[----:B------:R-:W-:-:S02]  /*81d0*/  UIADD3 UR22, UR13, 0x1, URZ ;  /* 0x000000010d167890 */ /* 0x000fc4000fffe03f */
[----:B------:R-:W-:Y:S02]  /*81e0*/  UIADD3 UR16, UR4, -0x1, URZ ;  /* 0xffffffff04107890 */ /* 0x000fe4000fffe03f */
[----:B------:R-:W-:Y:S02]  /*81f0*/  USHF.L.U32 UR18, UR7, UR5, URZ ;  /* 0x0000000507127299 */ /* 0x000fe4000800063f */
[----:B------:R-:W-:Y:S01]  /*8200*/  ULOP3.LUT UR17, URZ, UR6, URZ, 0x33, !UPT ;  /* 0x000000063f117292 */ /* 0x000fe2000f8e333f */
[----:B------:R-:W-:-:S11]  /*8210*/  ULDC.64 UR20, c[0x0][0x198] ;  /* 0x0000660000147ab9 */ /* 0x000fd60000000a00 */
.L_x_183:
[----:B------:R-:W-:-:S03]  /*8220*/  UMOV UR4, 0xffffffff ;  /* 0xffffffff00047882 */ /* 0x000fc60000000000 */
[----:B------:R-:W-:Y:S05]  /*8230*/  BRA.DIV UR4, `(.L_x_172) ;  /* 0x0000001604d07947 */ /* 0x000fea000b800000 */
[----:B------:R-:W-:-:S13]  /*8240*/  ELECT P1, URZ, PT ;  /* 0x00000000003f782f */ /* 0x000fda0003820000 */
.L_x_210:
[----:B------:R-:W0:Y:S01]  /*8250*/  LDC R10, c[0x0][0x28c] ;  /* 0x0000a300ff0a7b82 */ /* 0x000e220000000800 */
[----:B------:R-:W-:Y:S01]  /*8260*/  BSSY B1, `(.L_x_173) ;  /* 0x0000037000017945 */ /* 0x000fe20003800000 */
[----:B0-----:R-:W-:-:S13]  /*8270*/  ISETP.LT.OR P1, PT, R10, 0x1, !P1 ;  /* 0x000000010a00780c */ /* 0x001fda0004f21670 */
[----:B------:R-:W-:Y:S05]  /*8280*/  @P1 BRA `(.L_x_174) ;  /* 0x0000000000d01947 */ /* 0x000fea0003800000 */
[----:B------:R-:W-:Y:S02]  /*8290*/  IMAD.SHL.U32 R16, R5, 0x80, RZ ;  /* 0x0000008005107824 */ /* 0x000fe400078e00ff */
[----:B------:R-:W-:Y:S02]  /*82a0*/  IMAD.SHL.U32 R17, R6, 0x40, RZ ;  /* 0x0000004006117824 */ /* 0x000fe400078e00ff */
[----:B------:R-:W-:Y:S02]  /*82b0*/  IMAD.MOV.U32 R18, RZ, RZ, RZ ;  /* 0x000000ffff127224 */ /* 0x000fe400078e00ff */
[----:B------:R-:W-:Y:S02]  /*82c0*/  IMAD.U32 R20, RZ, RZ, UR22 ;  /* 0x00000016ff147e24 */ /* 0x000fe4000f8e00ff */
[----:B------:R-:W-:Y:S02]  /*82d0*/  IMAD.MOV.U32 R5, RZ, RZ, R12 ;  /* 0x000000ffff057224 */ /* 0x000fe400078e000c */
[----:B------:R-:W-:-:S07]  /*82e0*/  IMAD.MOV.U32 R6, RZ, RZ, R15 ;  /* 0x000000ffff067224 */ /* 0x000fce00078e000f */
.L_x_178:
[----:B------:R-:W0:Y:S01]  /*82f0*/  S2R R11, SR_CgaCtaId ;  /* 0x00000000000b7919 */ /* 0x000e220000008800 */
[----:B------:R-:W-:-:S04]  /*8300*/  MOV R10, 0x400 ;  /* 0x00000400000a7802 */ /* 0x000fc80000000f00 */
[----:B0-----:R-:W-:Y:S02]  /*8310*/  LEA R21, R11, R10, 0x18 ;  /* 0x0000000a0b157211 */ /* 0x001fe400078ec0ff */
[----:B------:R-:W-:Y:S01]  /*8320*/  SHF.L.U32 R10, R5, 0x1f, RZ ;  /* 0x0000001f050a7819 */ /* 0x000fe200000006ff */
[----:B------:R-:W0:Y:S02]  /*8330*/  @!P3 LDC R11, c[0x0][0x500] ;  /* 0x00014000ff0bbb82 */ /* 0x000e240000000800 */
[----:B------:R-:W-:-:S04]  /*8340*/  IMAD R19, R6, 0x8, R21 ;  /* 0x0000000806137824 */ /* 0x000fc800078e0215 */
[----:B------:R-:W1:Y:S02]  /*8350*/  SYNCS.PHASECHK.TRANS64.TRYWAIT P1, [R19+URZ+0x90], R10 ;  /* 0x0000900a130075a7 */ /* 0x000e64000802017f */
[----:B-1----:R-:W-:Y:S05]  /*8360*/  @!P1 BRA `(.L_x_175) ;  /* 0x0000001400a49947 */ /* 0x002fea0003800000 */
.L_x_211:
[----:B-1----:R-:W-:Y:S01]  /*8370*/  PRMT R10, R13, 0x9910, RZ ;  /* 0x000099100d0a7816 */ /* 0x002fe200000000ff */
[----:B0-----:R0:W-:Y:S03]  /*8380*/  @!P3 SYNCS.ARRIVE.TRANS64 RZ, [R19+URZ], R11 ;  /* 0x0000000b13ffb9a7 */ /* 0x0011e6000800003f */
[----:B------:R-:W-:-:S13]  /*8390*/  ISETP.NE.AND P1, PT, R10, 0x2, PT ;  /* 0x000000020a00780c */ /* 0x000fda0003f25270 */
[----:B0-----:R-:W-:Y:S05]  /*83a0*/  @P1 BRA `(.L_x_176) ;  /* 0x0000000000041947 */ /* 0x001fea0003800000 */
[----:B------:R-:W-:Y:S01]  /*83b0*/  BPT.TRAP 0x1 ;  /* 0x000000040000795c */ /* 0x000fe20000300000 */
.L_x_176:
[----:B------:R-:W-:Y:S05]  /*83c0*/  @P0 BRA `(.L_x_177) ;  /* 0x0000000000040947 */ /* 0x000fea0003800000 */
[----:B------:R-:W-:Y:S01]  /*83d0*/  BPT.TRAP 0x1 ;  /* 0x000000040000795c */ /* 0x000fe20000300000 */
.L_x_177:
[C-C-:B------:R-:W-:Y:S01]  /*83e0*/  IMAD R10, R6.reuse, 0x1000, R21.reuse ;  /* 0x00001000060a7824 */ /* 0x140fe200078e0215 */
[----:B------:R-:W-:Y:S01]  /*83f0*/  R2UR UR9, R19 ;  /* 0x00000000130972ca */ /* 0x000fe200000e0000 */
[----:B------:R-:W-:Y:S01]  /*8400*/  IMAD R21, R6, 0x2000, R21 ;  /* 0x0000200006157824 */ /* 0x000fe200078e0215 */
[----:B------:R-:W-:Y:S01]  /*8410*/  UIADD3 UR4, UP0, UR20, 0xf0, URZ ;  /* 0x000000f014047890 */ /* 0x000fe2000ff1e03f */
[----:B------:R-:W-:Y:S01]  /*8420*/  VIADD R20, R20, 0xffffffff ;  /* 0xffffffff14147836 */ /* 0x000fe20000000000 */
[----:B------:R-:W-:Y:S01]  /*8430*/  R2UR UR5, R10 ;  /* 0x000000000a0572ca */ /* 0x000fe200000e0000 */
[----:B------:R-:W-:Y:S01]  /*8440*/  UIADD3 UR24, UP1, UR20, 0x1f0, URZ ;  /* 0x000001f014187890 */ /* 0x000fe2000ff3e03f */
[----:B------:R-:W-:Y:S01]  /*8450*/  R2UR UR8, R21 ;  /* 0x00000000150872ca */ /* 0x000fe200000e0000 */
[----:B------:R-:W-:Y:S01]  /*8460*/  VIADD R6, R6, 0x1 ;  /* 0x0000000106067836 */ /* 0x000fe20000000000 */
[----:B------:R-:W-:Y:S01]  /*8470*/  R2UR UR11, R17 ;  /* 0x00000000110b72ca */ /* 0x000fe200000e0000 */
[----:B------:R-:W-:Y:S01]  /*8480*/  UIADD3.X UR25, URZ, UR21, URZ, UP1, !UPT ;  /* 0x000000153f197290 */ /* 0x000fe20008ffe43f */
[----:B------:R-:W-:Y:S01]  /*8490*/  R2UR UR10, R18 ;  /* 0x00000000120a72ca */ /* 0x000fe200000e0000 */
[----:B------:R-:W-:Y:S01]  /*84a0*/  UMOV UR6, 0x0 ;  /* 0x0000000000067882 */ /* 0x000fe20000000000 */
[----:B------:R-:W-:Y:S01]  /*84b0*/  R2UR UR12, R4 ;  /* 0x00000000040c72ca */ /* 0x000fe200000e0000 */
[----:B------:R-:W-:Y:S01]  /*84c0*/  UMOV UR7, 0x10000000 ;  /* 0x1000000000077882 */ /* 0x000fe20000000000 */
[----:B------:R-:W-:Y:S01]  /*84d0*/  R2UR UR19, R16 ;  /* 0x00000000101372ca */ /* 0x000fe200000e0000 */
[----:B------:R-:W-:Y:S01]  /*84e0*/  VIADD R18, R18, 0x40 ;  /* 0x0000004012127836 */ /* 0x000fe20000000000 */
[----:B------:R-:W-:Y:S01]  /*84f0*/  ISETP.GT.AND P4, PT, R20, 0x1, PT ;  /* 0x000000011400780c */ /* 0x000fe20003f84270 */
[----:B------:R-:W-:Y:S01]  /*8500*/  UIADD3 UR14, UR5, 0x200, URZ ;  /* 0x00000200050e7890 */ /* 0x000fe2000fffe03f */
[----:B------:R-:W-:Y:S01]  /*8510*/  ISETP.NE.AND P1, PT, R6, 0x12, PT ;  /* 0x000000120600780c */ /* 0x000fe20003f25270 */
[----:B------:R-:W-:-:S02]  /*8520*/  UIADD3.X UR5, URZ, UR21, URZ, UP0, !UPT ;  /* 0x000000153f057290 */ /* 0x000fc400087fe43f */
[----:B------:R-:W-:Y:S01]  /*8530*/  UIADD3 UR15, UR8, 0x12200, URZ ;  /* 0x00012200080f7890 */ /* 0x000fe2000fffe03f */
[----:B------:R-:W-:Y:S02]  /*8540*/  SEL R10, RZ, 0x1, P1 ;  /* 0x00000001ff0a7807 */ /* 0x000fe40000800000 */
[----:B------:R-:W-:Y:S01]  /*8550*/  UMOV UR8, UR14 ;  /* 0x0000000e00087c82 */ /* 0x000fe20008000000 */
[----:B------:R-:W-:Y:S02]  /*8560*/  SEL R6, R6, RZ, P1 ;  /* 0x000000ff06067207 */ /* 0x000fe40000800000 */
[----:B------:R-:W-:Y:S01]  /*8570*/  LOP3.LUT R5, R5, R10, RZ, 0x3c, !PT ;  /* 0x0000000a05057212 */ /* 0x000fe200078e3cff */
[----:B------:R0:W-:Y:S02]  /*8580*/  UTMALDG.3D [UR8], [UR4], desc[UR6] ;  /* 0x00000608040075b4 */ /* 0x0001e40008011000 */
[----:B0-----:R-:W-:Y:S01]  /*8590*/  UMOV UR8, UR15 ;  /* 0x0000000f00087c82 */ /* 0x001fe20008000000 */
[----:B------:R-:W-:-:S02]  /*85a0*/  UMOV UR11, UR19 ;  /* 0x00000013000b7c82 */ /* 0x000fc40008000000 */
[----:B------:R0:W-:Y:S02]  /*85b0*/  UTMALDG.3D [UR8], [UR24], desc[UR6] ;  /* 0x00000608180075b4 */ /* 0x0001e40008011000 */
[----:B0-----:R-:W-:Y:S05]  /*85c0*/  @P4 BRA `(.L_x_178) ;  /* 0xfffffffc00484947 */ /* 0x001fea000383ffff */
.L_x_174:
[----:B------:R-:W-:Y:S05]  /*85d0*/  BSYNC B1 ;  /* 0x0000000000017941 */ /* 0x000fea0003800000 */
.L_x_173:
[----:B------:R-:W-:Y:S01]  /*85e0*/  LOP3.LUT P5, RZ, R14, 0xff, RZ, 0xc0, !PT ;  /* 0x000000ff0eff7812 */ /* 0x000fe200078ac0ff */
[----:B------:R-:W-:Y:S01]  /*85f0*/  VIADD R6, R15, UR13 ;  /* 0x0000000d0f067c36 */ /* 0x000fe20008000000 */
[----:B------:R-:W-:Y:S01]  /*8600*/  ULDC.64 UR4, c[0x0][0x650] ;  /* 0x0001940000047ab9 */ /* 0x000fe20000000a00 */
[----:B------:R-:W-:Y:S01]  /*8610*/  IMAD.U32 R11, RZ, RZ, UR13 ;  /* 0x0000000dff0b7e24 */ /* 0x000fe2000f8e00ff */
[----:B------:R-:W-:Y:S01]  /*8620*/  UISETP.GE.U32.AND UP0, UPT, UR13, 0x12, UPT ;  /* 0x000000120d00788c */ /* 0x000fe2000bf06070 */
[----:B------:R-:W-:Y:S01]  /*8630*/  BSSY B1, `(.L_x_179) ;  /* 0x000006b000017945 */ /* 0x000fe20003800000 */
[----:B------:R-:W-:Y:S02]  /*8640*/  ISETP.GT.U32.AND P1, PT, R6, 0x11, PT ;  /* 0x000000110600780c */ /* 0x000fe40003f24070 */
[----:B------:R-:W-:Y:S02]  /*8650*/  PRMT R14, RZ, 0x7610, R14 ;  /* 0x00007610ff0e7816 */ /* 0x000fe4000000000e */
[----:B------:R-:W-:-:S02]  /*8660*/  ISETP.LT.U32.AND P1, PT, R11, 0x12, P1 ;  /* 0x000000120b00780c */ /* 0x000fc40000f21070 */
[----:B------:R-:W-:Y:S01]  /*8670*/  PLOP3.LUT P4, PT, PT, PT, UP0, 0x80, 0x0 ;  /* 0x000000000000781c */ /* 0x000fe20003f8f008 */
[----:B------:R-:W0:Y:S01]  /*8680*/  @P5 S2R R5, SR_CgaCtaId ;  /* 0x0000000000055919 */ /* 0x000e220000008800 */
[----:B------:R-:W-:-:S04]  /*8690*/  @P5 MOV R4, 0x400 ;  /* 0x0000040000045802 */ /* 0x000fc80000000f00 */
[----:B0-----:R-:W-:Y:S01]  /*86a0*/  @P5 LEA R10, R5, R4, 0x18 ;  /* 0x00000004050a5211 */ /* 0x001fe200078ec0ff */
[----:B------:R-:W-:-:S03]  /*86b0*/  IMAD.WIDE.U32 R4, R6, 0x38e38e39, RZ ;  /* 0x38e38e3906047825 */ /* 0x000fc600078e00ff */
[----:B------:R0:W-:Y:S01]  /*86c0*/  @P5 SYNCS.ARRIVE.TRANS64.A1T0 RZ, [R10+URZ+0x158], RZ ;  /* 0x000158ff0aff59a7 */ /* 0x0001e2000810003f */
[----:B------:R-:W-:Y:S01]  /*86d0*/  IADD3 R2, P5, R2, R8, RZ ;  /* 0x0000000802027210 */ /* 0x000fe20007fbe0ff */
[----:B------:R-:W-:Y:S01]  /*86e0*/  IMAD.MOV.U32 R4, RZ, RZ, -0x1 ;  /* 0xffffffffff047424 */ /* 0x000fe200078e00ff */
[----:B------:R-:W-:Y:S02]  /*86f0*/  SHF.R.U32.HI R11, RZ, 0x2, R5 ;  /* 0x00000002ff0b7819 */ /* 0x000fe40000011605 */
[----:B------:R-:W-:Y:S01]  /*8700*/  SEL R5, RZ, 0x1, !P1 ;  /* 0x00000001ff057807 */ /* 0x000fe20004800000 */
[----:B------:R-:W-:Y:S01]  /*8710*/  IMAD.X R3, R3, 0x1, R0, P5 ;  /* 0x0000000103037824 */ /* 0x000fe200028e0600 */
[----:B------:R-:W-:Y:S01]  /*8720*/  ISETP.GE.U32.AND P1, PT, R2, UR4, PT ;  /* 0x0000000402007c0c */ /* 0x000fe2000bf26070 */
[----:B------:R-:W-:Y:S01]  /*8730*/  IMAD R15, R11, -0x12, R6 ;  /* 0xffffffee0b0f7824 */ /* 0x000fe200078e0206 */
[----:B------:R-:W-:Y:S01]  /*8740*/  LOP3.LUT R12, R12, R5, RZ, 0x3c, !PT ;  /* 0x000000050c0c7212 */ /* 0x000fe200078e3cff */
[----:B------:R-:W-:Y:S01]  /*8750*/  IMAD.MOV.U32 R6, RZ, RZ, -0x1 ;  /* 0xffffffffff067424 */ /* 0x000fe200078e00ff */
[----:B------:R-:W-:Y:S01]  /*8760*/  ISETP.GE.U32.AND.EX P1, PT, R3, UR5, PT, P1 ;  /* 0x0000000503007c0c */ /* 0x000fe2000bf26110 */
[----:B------:R-:W-:Y:S01]  /*8770*/  IMAD.MOV.U32 R5, RZ, RZ, -0x1 ;  /* 0xffffffffff057424 */ /* 0x000fe200078e00ff */
[----:B------:R-:W-:-:S02]  /*8780*/  @P4 LOP3.LUT R12, R12, 0x1, R11, 0x78, !PT ;  /* 0x000000010c0c4812 */ /* 0x000fc400078e780b */
[----:B0-----:R-:W-:-:S09]  /*8790*/  PRMT R10, RZ, 0x7610, R10 ;  /* 0x00007610ff0a7816 */ /* 0x001fd2000000000a */
[----:B------:R-:W-:Y:S05]  /*87a0*/  @P1 BRA `(.L_x_180) ;  /* 0x00000004004c1947 */ /* 0x000fea0003800000 */
[----:B------:R-:W0:Y:S01]  /*87b0*/  S2R R17, SR_CTAID.X ;  /* 0x0000000000117919 */ /* 0x000e220000002500 */
[----:B------:R-:W-:Y:S01]  /*87c0*/  ULDC.64 UR4, c[0x0][0x628] ;  /* 0x00018a0000047ab9 */ /* 0x000fe20000000a00 */
[----:B------:R-:W1:Y:S01]  /*87d0*/  LDC R18, c[0x0][0x144] ;  /* 0x00005100ff127b82 */ /* 0x000e620000000800 */
[----:B------:R-:W-:Y:S01]  /*87e0*/  ISETP.NE.U32.AND P1, PT, RZ, UR4, PT ;  /* 0x00000004ff007c0c */ /* 0x000fe2000bf25070 */
[----:B------:R-:W2:Y:S01]  /*87f0*/  S2R R6, SR_CTAID.Y ;  /* 0x0000000000067919 */ /* 0x000ea20000002600 */
[----:B------:R-:W-:Y:S01]  /*8800*/  ULDC UR6, c[0x0][0x150] ;  /* 0x0000540000067ab9 */ /* 0x000fe20000000800 */
[----:B------:R-:W-:Y:S01]  /*8810*/  ULDC UR7, c[0x0][0x630] ;  /* 0x00018c0000077ab9 */ /* 0x000fe20000000800 */
[----:B------:R-:W-:Y:S01]  /*8820*/  ISETP.NE.AND.EX P1, PT, RZ, UR5, PT, P1 ;  /* 0x00000005ff007c0c */ /* 0x000fe2000bf25310 */
[----:B------:R-:W-:Y:S01]  /*8830*/  IMAD.MOV.U32 R4, RZ, RZ, R2 ;  /* 0x000000ffff047224 */ /* 0x000fe200078e0002 */
[----:B0-----:R-:W-:-:S05]  /*8840*/  I2FP.F32.U32 R5, R17 ;  /* 0x0000001100057245 */ /* 0x001fca0000201000 */
[----:B------:R-:W-:Y:S01]  /*8850*/  FMUL R20, R5, UR6 ;  /* 0x0000000605147c20 */ /* 0x000fe20008400000 */
[----:B------:R-:W-:-:S05]  /*8860*/  IMAD.MOV.U32 R5, RZ, RZ, R3 ;  /* 0x000000ffff057224 */ /* 0x000fca00078e0003 */
[----:B--2---:R-:W-:Y:S05]  /*8870*/  @!P1 BRA `(.L_x_181) ;  /* 0x0000000000289947 */ /* 0x004fea0003800000 */
[----:B------:R-:W-:Y:S02]  /*8880*/  ULDC UR6, c[0x0][0x634] ;  /* 0x00018d0000067ab9 */ /* 0x000fe40000000800 */
[----:B------:R-:W-:-:S05]  /*8890*/  IADD3 R5, P1, R2, UR6, RZ ;  /* 0x0000000602057c10 */ /* 0x000fca000ff3e0ff */
[----:B------:R-:W-:-:S04]  /*88a0*/  IMAD.X R19, RZ, RZ, R3, P1 ;  /* 0x000000ffff137224 */ /* 0x000fc800008e0603 */
[----:B------:R-:W-:-:S04]  /*88b0*/  IMAD.WIDE.U32 R10, R19, UR4, RZ ;  /* 0x00000004130a7c25 */ /* 0x000fc8000f8e00ff */
[----:B------:R-:W-:-:S04]  /*88c0*/  IMAD.WIDE.U32 R10, P1, R5, UR5, R10 ;  /* 0x00000005050a7c25 */ /* 0x000fc8000f82000a */
[----:B------:R-:W-:-:S04]  /*88d0*/  IMAD.WIDE.U32 R4, R5, UR4, RZ ;  /* 0x0000000405047c25 */ /* 0x000fc8000f8e00ff */
[----:B------:R-:W-:Y:S01]  /*88e0*/  IMAD.MOV.U32 R4, RZ, RZ, R11 ;  /* 0x000000ffff047224 */ /* 0x000fe200078e000b */
[----:B------:R-:W-:Y:S01]  /*88f0*/  IADD3 RZ, P4, R5, R10, RZ ;  /* 0x0000000a05ff7210 */ /* 0x000fe20007f9e0ff */
[----:B------:R-:W-:-:S04]  /*8900*/  IMAD.X R5, RZ, RZ, RZ, P1 ;  /* 0x000000ffff057224 */ /* 0x000fc800008e06ff */
[----:B------:R-:W-:-:S08]  /*8910*/  IMAD.WIDE.U32.X R4, R19, UR5, R4, P4 ;  /* 0x0000000513047c25 */ /* 0x000fd0000a0e0404 */
.L_x_181:
[--C-:B------:R-:W-:Y:S01]  /*8920*/  SHF.R.U64 R16, R4, UR7, R5.reuse ;  /* 0x0000000704107c19 */ /* 0x100fe20008001205 */
[----:B------:R-:W0:Y:S01]  /*8930*/  F2I.U32.TRUNC.NTZ R20, R20 ;  /* 0x0000001400147305 */ /* 0x000e22000020f000 */
[----:B------:R-:W-:Y:S01]  /*8940*/  SHF.R.U32.HI R4, RZ, UR7, R5 ;  /* 0x00000007ff047c19 */ /* 0x000fe20008011605 */
[----:B------:R-:W-:Y:S01]  /*8950*/  ULDC.64 UR4, c[0x0][0x620] ;  /* 0x0001880000047ab9 */ /* 0x000fe20000000a00 */
[----:B------:R-:W-:Y:S01]  /*8960*/  IADD3 R11, P1, RZ, -R16, RZ ;  /* 0x80000010ff0b7210 */ /* 0x000fe20007f3e0ff */
[----:B------:R-:W-:Y:S01]  /*8970*/  ULDC.64 UR6, c[0x0][0x640] ;  /* 0x0001900000067ab9 */ /* 0x000fe20000000a00 */
[----:B------:R-:W2:Y:S03]  /*8980*/  LDC R21, c[0x0][0x148] ;  /* 0x00005200ff157b82 */ /* 0x000ea60000000800 */
[----:B------:R-:W-:Y:S01]  /*8990*/  IMAD.X R4, RZ, RZ, ~R4, P1 ;  /* 0x000000ffff047224 */ /* 0x000fe200008e0e04 */
[----:B------:R-:W-:-:S03]  /*89a0*/  ISETP.NE.U32.AND P1, PT, RZ, UR6, PT ;  /* 0x00000006ff007c0c */ /* 0x000fc6000bf25070 */
[----:B------:R-:W-:Y:S01]  /*89b0*/  IMAD R10, R4, UR4, RZ ;  /* 0x00000004040a7c24 */ /* 0x000fe2000f8e02ff */
[----:B------:R-:W-:Y:S01]  /*89c0*/  ISETP.NE.AND.EX P1, PT, RZ, UR7, PT, P1 ;  /* 0x00000007ff007c0c */ /* 0x000fe2000bf25310 */
[----:B------:R-:W-:Y:S01]  /*89d0*/  IMAD.WIDE.U32 R4, R11, UR4, R2 ;  /* 0x000000040b047c25 */ /* 0x000fe2000f8e0002 */
[----:B------:R-:W-:-:S03]  /*89e0*/  ULDC UR4, c[0x0][0x618] ;  /* 0x0001860000047ab9 */ /* 0x000fc60000000800 */
[----:B------:R-:W-:Y:S01]  /*89f0*/  IMAD R11, R11, UR5, R10 ;  /* 0x000000050b0b7c24 */ /* 0x000fe2000f8e020a */
[----:B------:R-:W-:Y:S01]  /*8a00*/  ULDC UR5, c[0x0][0x154] ;  /* 0x0000550000057ab9 */ /* 0x000fe20000000800 */
[----:B0-----:R-:W-:Y:S02]  /*8a10*/  IMAD.MOV R10, RZ, RZ, -R20 ;  /* 0x000000ffff0a7224 */ /* 0x001fe400078e0a14 */
[----:B------:R-:W-:Y:S02]  /*8a20*/  IMAD.IADD R5, R5, 0x1, R11 ;  /* 0x0000000105057824 */ /* 0x000fe400078e020b */
[----:B-1----:R-:W-:Y:S01]  /*8a30*/  IMAD R17, R18, R10, R17 ;  /* 0x0000000a12117224 */ /* 0x002fe200078e0211 */
[----:B------:R-:W-:Y:S02]  /*8a40*/  I2FP.F32.U32 R10, R6 ;  /* 0x00000006000a7245 */ /* 0x000fe40000201000 */
[--C-:B------:R-:W-:Y:S02]  /*8a50*/  SHF.R.U64 R18, R4, UR4, R5.reuse ;  /* 0x0000000404127c19 */ /* 0x100fe40008001205 */
[----:B------:R-:W-:Y:S01]  /*8a60*/  SHF.R.U32.HI R5, RZ, UR4, R5 ;  /* 0x00000004ff057c19 */ /* 0x000fe20008011605 */
[----:B------:R-:W-:Y:S01]  /*8a70*/  FMUL R10, R10, UR5 ;  /* 0x000000050a0a7c20 */ /* 0x000fe20008400000 */
[----:B------:R-:W-:-:S02]  /*8a80*/  ULDC UR4, c[0x0][0x608] ;  /* 0x0001820000047ab9 */ /* 0x000fc40000000800 */
[--C-:B------:R-:W-:Y:S01]  /*8a90*/  SHF.R.U64 R20, R18, UR4, R5.reuse ;  /* 0x0000000412147c19 */ /* 0x100fe20008001205 */
[----:B------:R0:W1:Y:S01]  /*8aa0*/  F2I.U32.TRUNC.NTZ R22, R10 ;  /* 0x0000000a00167305 */ /* 0x000062000020f000 */
[----:B------:R-:W-:Y:S01]  /*8ab0*/  SHF.R.U32.HI R5, RZ, UR4, R5 ;  /* 0x00000004ff057c19 */ /* 0x000fe20008011605 */
[----:B------:R-:W-:-:S03]  /*8ac0*/  ULDC UR4, c[0x0][0x658] ;  /* 0x0001960000047ab9 */ /* 0x000fc60000000800 */
[--C-:B------:R-:W-:Y:S02]  /*8ad0*/  SHF.R.U64 R19, R20, UR4, R5.reuse ;  /* 0x0000000414137c19 */ /* 0x100fe40008001205 */
[----:B------:R-:W-:-:S03]  /*8ae0*/  SHF.R.U32.HI R23, RZ, UR4, R5 ;  /* 0x00000004ff177c19 */ /* 0x000fc60008011605 */
[----:B------:R-:W-:Y:S02]  /*8af0*/  IMAD.MOV.U32 R4, RZ, RZ, R19 ;  /* 0x000000ffff047224 */ /* 0x000fe400078e0013 */
[----:B------:R-:W-:Y:S01]  /*8b00*/  IMAD.MOV.U32 R5, RZ, RZ, R23 ;  /* 0x000000ffff057224 */ /* 0x000fe200078e0017 */
[----:B0-----:R-:W-:Y:S06]  /*8b10*/  @!P1 BRA `(.L_x_182) ;  /* 0x0000000000289947 */ /* 0x001fec0003800000 */
        /* <DEDUP_REMOVED lines=10> */
.L_x_182:
[----:B------:R-:W-:Y:S01]  /*8bc0*/  ULDC UR4, c[0x0][0x648] ;  /* 0x0001920000047ab9 */ /* 0x000fe20000000800 */
[----:B-1----:R-:W-:Y:S01]  /*8bd0*/  IMAD.MOV R22, RZ, RZ, -R22 ;  /* 0x000000ffff167224 */ /* 0x002fe200078e0a16 */
[----:B------:R-:W-:Y:S01]  /*8be0*/  SHF.R.U64 R5, R4, UR4, R5 ;  /* 0x0000000404057c19 */ /* 0x000fe20008001205 */
[----:B------:R-:W-:Y:S01]  /*8bf0*/  ULDC UR4, c[0x0][0x638] ;  /* 0x00018e0000047ab9 */ /* 0x000fe20000000800 */
[----:B------:R-:W-:Y:S01]  /*8c00*/  LOP3.LUT R4, R20, UR17, RZ, 0xc0, !PT ;  /* 0x0000001114047c12 */ /* 0x000fe2000f8ec0ff */
[----:B--2---:R-:W-:Y:S01]  /*8c10*/  @P2 IMAD R17, R21, R22, R6 ;  /* 0x0000001615112224 */ /* 0x004fe200078e0206 */
[----:B------:R-:W-:Y:S01]  /*8c20*/  LOP3.LUT R18, R18, UR16, RZ, 0xc0, !PT ;  /* 0x0000001012127c12 */ /* 0x000fe2000f8ec0ff */
[----:B------:R-:W-:Y:S01]  /*8c30*/  IMAD.MOV R6, RZ, RZ, -R5 ;  /* 0x000000ffff067224 */ /* 0x000fe200078e0a05 */
[----:B------:R-:W-:Y:S01]  /*8c40*/  ULDC UR5, c[0x0][0x610] ;  /* 0x0001840000057ab9 */ /* 0x000fe20000000800 */
[----:B------:R-:W-:Y:S02]  /*8c50*/  IMAD R4, R5, UR18, R4 ;  /* 0x0000001205047c24 */ /* 0x000fe4000f8e0204 */
[----:B------:R-:W-:Y:S01]  /*8c60*/  IMAD R19, R6, UR4, R19 ;  /* 0x0000000406137c24 */ /* 0x000fe2000f8e0213 */
[----:B------:R-:W-:Y:S01]  /*8c70*/  ULDC UR4, c[0x0][0x600] ;  /* 0x0001800000047ab9 */ /* 0x000fe20000000800 */
[----:B------:R-:W-:-:S02]  /*8c80*/  IMAD R17, R4, UR5, R17 ;  /* 0x0000000504117c24 */ /* 0x000fc4000f8e0211 */
[----:B------:R-:W-:Y:S02]  /*8c90*/  IMAD R6, R19, UR4, R18 ;  /* 0x0000000413067c24 */ /* 0x000fe4000f8e0212 */
[----:B------:R-:W-:Y:S02]  /*8ca0*/  IMAD.MOV.U32 R10, RZ, RZ, 0x1 ;  /* 0x00000001ff0a7424 */ /* 0x000fe400078e00ff */
[----:B------:R-:W-:Y:S01]  /*8cb0*/  IMAD.MOV.U32 R4, RZ, RZ, R16 ;  /* 0x000000ffff047224 */ /* 0x000fe200078e0010 */
[----:B------:R-:W-:Y:S02]  /*8cc0*/  SEL R5, R6, R17, !P2 ;  /* 0x0000001106057207 */ /* 0x000fe40005000000 */
[----:B------:R-:W-:-:S07]  /*8cd0*/  SEL R6, R17, R6, !P2 ;  /* 0x0000000611067207 */ /* 0x000fce0005000000 */
.L_x_180:
[----:B------:R-:W-:Y:S05]  /*8ce0*/  BSYNC B1 ;  /* 0x0000000000017941 */ /* 0x000fea0003800000 */
.L_x_179:
[----:B------:R-:W-:-:S13]  /*8cf0*/  LOP3.LUT P1, RZ, R10, 0xff, RZ, 0xc0, !PT ;  /* 0x000000ff0aff7812 */ /* 0x000fda000782c0ff */
[----:B------:R-:W-:Y:S05]  /*8d00*/  @P1 BRA `(.L_x_183) ;  /* 0xfffffff400441947 */ /* 0x000fea000383ffff */
[----:B------:R-:W-:Y:S05]  /*8d10*/  BSYNC B0 ;  /* 0x0000000000007941 */ /* 0x000fea0003800000 */
.L_x_171:
[----:B------:R-:W-:-:S03]  /*8d20*/  UMOV UR4, 0xffffffff ;  /* 0xffffffff00047882 */ /* 0x000fc60000000000 */
[----:B------:R-:W-:Y:S05]  /*8d30*/  BRA.DIV UR4, `(.L_x_184) ;  /* 0x0000000e04447947 */ /* 0x000fea000b800000 */
[----:B------:R-:W-:-:S13]  /*8d40*/  ELECT P0, URZ, PT ;  /* 0x00000000003f782f */ /* 0x000fda0003800000 */
.L_x_214:
[----:B------:R-:W-:Y:S04]  /*8d50*/  BSSY B0, `(.L_x_185) ;  /* 0x00000a9000007945 */ /* 0x000fe80003800000 */
[----:B------:R-:W-:Y:S05]  /*8d60*/  @!P0 BRA `(.L_x_186) ;  /* 0x00000008009c8947 */ /* 0x000fea0003800000 */
[----:B------:R-:W-:-:S04]  /*8d70*/  LOP3.LUT R7, R7, 0x2, RZ, 0xfc, !PT ;  /* 0x0000000207077812 */ /* 0x000fc800078efcff */
[----:B------:R-:W-:-:S13]  /*8d80*/  ISETP.NE.AND P0, PT, R7, 0x3, PT ;  /* 0x000000030700780c */ /* 0x000fda0003f05270 */
[----:B------:R-:W-:Y:S05]  /*8d90*/  @!P0 BRA `(.L_x_187) ;  /* 0x0000000000048947 */ /* 0x000fea0003800000 */
[----:B------:R-:W-:Y:S01]  /*8da0*/  BPT.TRAP 0x1 ;  /* 0x000000040000795c */ /* 0x000fe20000300000 */
.L_x_187:
[----:B------:R-:W0:Y:S01]  /*8db0*/  S2R R3, SR_CgaCtaId ;  /* 0x0000000000037919 */ /* 0x000e220000008800 */
[----:B------:R-:W-:Y:S02]  /*8dc0*/  MOV R0, 0x400 ;  /* 0x0000040000007802 */ /* 0x000fe40000000f00 */
[----:B------:R-:W-:Y:S02]  /*8dd0*/  SHF.L.U32 R2, R12, 0x1f, RZ ;  /* 0x0000001f0c027819 */ /* 0x000fe400000006ff */
[----:B0-----:R-:W-:-:S05]  /*8de0*/  LEA R0, R3, R0, 0x18 ;  /* 0x0000000003007211 */ /* 0x001fca00078ec0ff */
[----:B------:R-:W-:-:S04]  /*8df0*/  VIADD R0, R0, 0x90 ;  /* 0x0000009000007836 */ /* 0x000fc80000000000 */
[C---:B------:R-:W-:Y:S02]  /*8e00*/  IMAD R5, R15.reuse, 0x8, R0 ;  /* 0x000000080f057824 */ /* 0x040fe400078e0200 */
[----:B------:R-:W-:Y:S02]  /*8e10*/  VIADD R15, R15, 0x1 ;  /* 0x000000010f0f7836 */ /* 0x000fe40000000000 */
[----:B------:R-:W0:Y:S03]  /*8e20*/  SYNCS.PHASECHK.TRANS64.TRYWAIT P0, [R5+URZ], R2 ;  /* 0x00000002050075a7 */ /* 0x000e26000800017f */
[----:B------:R-:W-:-:S04]  /*8e30*/  ISETP.NE.AND P1, PT, R15, 0x12, PT ;  /* 0x000000120f00780c */ /* 0x000fc80003f25270 */
[----:B------:R-:W-:Y:S02]  /*8e40*/  SEL R3, RZ, 0x1, P1 ;  /* 0x00000001ff037807 */ /* 0x000fe40000800000 */
[----:B------:R-:W-:Y:S02]  /*8e50*/  SEL R15, R15, RZ, P1 ;  /* 0x000000ff0f0f7207 */ /* 0x000fe40000800000 */
[----:B------:R-:W-:-:S03]  /*8e60*/  LOP3.LUT R12, R12, R3, RZ, 0x3c, !PT ;  /* 0x000000030c0c7212 */ /* 0x000fc600078e3cff */
[----:B------:R-:W-:Y:S01]  /*8e70*/  IMAD R7, R15, 0x8, R0 ;  /* 0x000000080f077824 */ /* 0x000fe200078e0200 */
[----:B------:R-:W-:Y:S01]  /*8e80*/  SHF.L.U32 R4, R12, 0x1f, RZ ;  /* 0x0000001f0c047819 */ /* 0x000fe200000006ff */
[----:B0-----:R-:W-:Y:S06]  /*8e90*/  @!P0 BRA `(.L_x_188) ;  /* 0x0000000c00108947 */ /* 0x001fec0003800000 */
.L_x_215:
[----:B------:R-:W1:Y:S01]  /*8ea0*/  SYNCS.PHASECHK.TRANS64.TRYWAIT P0, [R7+URZ], R4 ;  /* 0x00000004070075a7 */ /* 0x000e62000800017f */
[----:B0-----:R-:W-:-:S05]  /*8eb0*/  VIADD R2, R15, 0x1 ;  /* 0x000000010f027836 */ /* 0x001fca0000000000 */
[----:B------:R-:W-:-:S04]  /*8ec0*/  ISETP.NE.AND P1, PT, R2, 0x12, PT ;  /* 0x000000120200780c */ /* 0x000fc80003f25270 */
[----:B------:R-:W-:Y:S02]  /*8ed0*/  SEL R3, RZ, 0x1, P1 ;  /* 0x00000001ff037807 */ /* 0x000fe40000800000 */
[----:B------:R-:W-:Y:S02]  /*8ee0*/  SEL R9, R2, RZ, P1 ;  /* 0x000000ff02097207 */ /* 0x000fe40000800000 */
[----:B------:R-:W-:-:S03]  /*8ef0*/  LOP3.LUT R12, R12, R3, RZ, 0x3c, !PT ;  /* 0x000000030c0c7212 */ /* 0x000fc600078e3cff */
[----:B------:R-:W-:Y:S01]  /*8f00*/  IMAD R6, R9, 0x8, R0 ;  /* 0x0000000809067824 */ /* 0x000fe200078e0200 */
[----:B------:R-:W-:Y:S01]  /*8f10*/  SHF.L.U32 R5, R12, 0x1f, RZ ;  /* 0x0000001f0c057819 */ /* 0x000fe200000006ff */
[----:B-1----:R-:W-:Y:S06]  /*8f20*/  @!P0 BRA `(.L_x_189) ;  /* 0x0000000c00008947 */ /* 0x002fec0003800000 */
.L_x_216:
[----:B------:R-:W1:Y:S01]  /*8f30*/  SYNCS.PHASECHK.TRANS64.TRYWAIT P0, [R6+URZ], R5 ;  /* 0x00000005060075a7 */ /* 0x000e62000800017f */
[----:B------:R-:W-:-:S05]  /*8f40*/  VIADD R2, R9, 0x1 ;  /* 0x0000000109027836 */ /* 0x000fca0000000000 */
[----:B------:R-:W-:-:S04]  /*8f50*/  ISETP.NE.AND P1, PT, R2, 0x12, PT ;  /* 0x000000120200780c */ /* 0x000fc80003f25270 */
[----:B------:R-:W-:Y:S02]  /*8f60*/  SEL R3, RZ, 0x1, P1 ;  /* 0x00000001ff037807 */ /* 0x000fe40000800000 */
[----:B0-----:R-:W-:Y:S02]  /*8f70*/  SEL R7, R2, RZ, P1 ;  /* 0x000000ff02077207 */ /* 0x001fe40000800000 */
[----:B------:R-:W-:-:S03]  /*8f80*/  LOP3.LUT R12, R12, R3, RZ, 0x3c, !PT ;  /* 0x000000030c0c7212 */ /* 0x000fc600078e3cff */
[----:B------:R-:W-:Y:S01]  /*8f90*/  IMAD R9, R7, 0x8, R0 ;  /* 0x0000000807097824 */ /* 0x000fe200078e0200 */
[----:B------:R-:W-:Y:S01]  /*8fa0*/  SHF.L.U32 R4, R12, 0x1f, RZ ;  /* 0x0000001f0c047819 */ /* 0x000fe200000006ff */
[----:B-1----:R-:W-:Y:S06]  /*8fb0*/  @!P0 BRA `(.L_x_190) ;  /* 0x0000000800f08947 */ /* 0x002fec0003800000 */
.L_x_217:
[----:B------:R-:W1:Y:S01]  /*8fc0*/  SYNCS.PHASECHK.TRANS64.TRYWAIT P0, [R9+URZ], R4 ;  /* 0x00000004090075a7 */ /* 0x000e62000800017f */
[----:B------:R-:W-:-:S05]  /*8fd0*/  VIADD R2, R7, 0x1 ;  /* 0x0000000107027836 */ /* 0x000fca0000000000 */
[----:B------:R-:W-:-:S04]  /*8fe0*/  ISETP.NE.AND P1, PT, R2, 0x12, PT ;  /* 0x000000120200780c */ /* 0x000fc80003f25270 */
[----:B------:R-:W-:Y:S02]  /*8ff0*/  SEL R3, RZ, 0x1, P1 ;  /* 0x00000001ff037807 */ /* 0x000fe40000800000 */
[----:B------:R-:W-:Y:S02]  /*9000*/  SEL R7, R2, RZ, P1 ;  /* 0x000000ff02077207 */ /* 0x000fe40000800000 */
[----:B------:R-:W-:-:S03]  /*9010*/  LOP3.LUT R12, R12, R3, RZ, 0x3c, !PT ;  /* 0x000000030c0c7212 */ /* 0x000fc600078e3cff */
[----:B0-----:R-:W-:Y:S01]  /*9020*/  IMAD R6, R7, 0x8, R0 ;  /* 0x0000000807067824 */ /* 0x001fe200078e0200 */
[----:B------:R-:W-:Y:S01]  /*9030*/  SHF.L.U32 R5, R12, 0x1f, RZ ;  /* 0x0000001f0c057819 */ /* 0x000fe200000006ff */
[----:B-1----:R-:W-:Y:S06]  /*9040*/  @!P0 BRA `(.L_x_191) ;  /* 0x0000000800e08947 */ /* 0x002fec0003800000 */
.L_x_218:
        /* <DEDUP_REMOVED lines=9> */
.L_x_219:
        /* <DEDUP_REMOVED lines=9> */
.L_x_220:
        /* <DEDUP_REMOVED lines=9> */
.L_x_221:
        /* <DEDUP_REMOVED lines=9> */
.L_x_222:
        /* <DEDUP_REMOVED lines=9> */
.L_x_223:
        /* <DEDUP_REMOVED lines=9> */
.L_x_224:
        /* <DEDUP_REMOVED lines=9> */
.L_x_225:
        /* <DEDUP_REMOVED lines=9> */
.L_x_226:
        /* <DEDUP_REMOVED lines=9> */
.L_x_227:
        /* <DEDUP_REMOVED lines=9> */
.L_x_228:
        /* <DEDUP_REMOVED lines=9> */
.L_x_229:
        /* <DEDUP_REMOVED lines=9> */
.L_x_230:
[----:B------:R-:W1:Y:S01]  /*9710*/  SYNCS.PHASECHK.TRANS64.TRYWAIT P0, [R6+URZ], R5 ;  /* 0x00000005060075a7 */ /* 0x000e62000800017f */
[----:B------:R-:W-:-:S05]  /*9720*/  VIADD R2, R7, 0x1 ;  /* 0x0000000107027836 */ /* 0x000fca0000000000 */
[----:B------:R-:W-:-:S04]  /*9730*/  ISETP.NE.AND P1, PT, R2, 0x12, PT ;  /* 0x000000120200780c */ /* 0x000fc80003f25270 */
[----:B0-----:R-:W-:Y:S02]  /*9740*/  SEL R4, RZ, 0x1, P1 ;  /* 0x00000001ff047807 */ /* 0x001fe40000800000 */
[----:B------:R-:W-:Y:S02]  /*9750*/  SEL R3, R2, RZ, P1 ;  /* 0x000000ff02037207 */ /* 0x000fe40000800000 */
[----:B------:R-:W-:Y:S01]  /*9760*/  LOP3.LUT R4, R11, R4, RZ, 0x3c, !PT ;  /* 0x000000040b047212 */ /* 0x000fe200078e3cff */
[----:B-1----:R-:W-:Y:S06]  /*9770*/  @!P0 BRA `(.L_x_204) ;  /* 0x0000000800188947 */ /* 0x002fec0003800000 */
.L_x_231:
[----:B------:R-:W-:Y:S01]  /*9780*/  IMAD R3, R3, 0x8, R0 ;  /* 0x0000000803037824 */ /* 0x000fe200078e0200 */
[----:B------:R-:W-:-:S07]  /*9790*/  SHF.L.U32 R0, R4, 0x1f, RZ ;  /* 0x0000001f04007819 */ /* 0x000fce00000006ff */
.L_x_205:
[----:B-1----:R1:W2:Y:S02]  /*97a0*/  SYNCS.PHASECHK.TRANS64.TRYWAIT P0, [R3+URZ], R0 ;  /* 0x00000000030075a7 */ /* 0x0022a4000800017f */
[----:B--2---:R-:W-:Y:S05]  /*97b0*/  @!P0 NANOSLEEP.SYNCS 0x989680 ;  /* 0x009896800000895d */ /* 0x004fea0003900000 */
[----:B------:R-:W2:Y:S02]  /*97c0*/  @!P0 SYNCS.PHASECHK.TRANS64 P0, [R3+URZ], R0 ;  /* 0x00000000030085a7 */ /* 0x000ea4000800007f */
[----:B--2---:R-:W-:Y:S05]  /*97d0*/  @!P0 BRA `(.L_x_205) ;  /* 0xfffffffc00f08947 */ /* 0x004fea000383ffff */
.L_x_186:
[----:B------:R-:W-:Y:S05]  /*97e0*/  BSYNC B0 ;  /* 0x0000000000007941 */ /* 0x000fea0003800000 */
.L_x_185:
[----:B------:R-:W-:Y:S05]  /*97f0*/  EXIT ;  /* 0x000000000000794d */ /* 0x000fea0003800000 */
.L_x_16:
[----:B0-----:R-:W-:-:S04]  /*9800*/  IMAD.U32 R17, RZ, RZ, UR15 ;  /* 0x0000000fff117e24 */ /* 0x001fc8000f8e00ff */
[----:B------:R0:W1:Y:S03]  /*9810*/  SYNCS.PHASECHK.TRANS64.TRYWAIT P0, [R17+URZ+-0x8], R16 ;  /* 0xfffff810110075a7 */ /* 0x000066000800017f */
[----:B-1----:R-:W-:Y:S05]  /*9820*/  @!P0 NANOSLEEP.SYNCS 0x989680 ;  /* 0x009896800000895d */ /* 0x002fea0003900000 */
[----:B------:R-:W1:Y:S02]  /*9830*/  @!P0 SYNCS.PHASECHK.TRANS64 P0, [R17+URZ+-0x8], R16 ;  /* 0xfffff810110085a7 */ /* 0x000e64000800007f */
[----:B-1----:R-:W-:Y:S05]  /*9840*/  @!P0 BRA `(.L_x_16) ;  /* 0xfffffffc00ec8947 */ /* 0x002fea000383ffff */
[----:B------:R-:W-:Y:S05]  /*9850*/  BRA `(.L_x_206) ;  /* 0xffffff7c00787947 */ /* 0x000fea000383ffff */
.L_x_21:
[----:B-1----:R-:W-:-:S04]  /*9860*/  IMAD.U32 R17, RZ, RZ, UR6 ;  /* 0x00000006ff117e24 */ /* 0x002fc8000f8e00ff */
[----:B------:R1:W2:Y:S03]  /*9870*/  SYNCS.PHASECHK.TRANS64.TRYWAIT P0, [R17+URZ], R16 ;  /* 0x00000010110075a7 */ /* 0x0002a6000800017f */
[----:B--2---:R-:W-:Y:S05]  /*9880*/  @!P0 NANOSLEEP.SYNCS 0x989680 ;  /* 0x009896800000895d */ /* 0x004fea0003900000 */
[----:B------:R-:W2:Y:S02]  /*9890*/  @!P0 SYNCS.PHASECHK.TRANS64 P0, [R17+URZ], R16 ;  /* 0x00000010110085a7 */ /* 0x000ea4000800007f */
[----:B--2---:R-:W-:Y:S05]  /*98a0*/  @!P0 BRA `(.L_x_21) ;  /* 0xfffffffc00ec8947 */ /* 0x004fea000383ffff */
[----:B------:R-:W-:Y:S05]  /*98b0*/  BRA `(.L_x_20) ;  /* 0xffffff8000a47947 */ /* 0x000fea000383ffff */
.L_x_27:
[----:B-1----:R-:W-:-:S04]  /*98c0*/  IMAD.U32 R18, RZ, RZ, UR9 ;  /* 0x00000009ff127e24 */ /* 0x002fc8000f8e00ff */
[----:B------:R1:W2:Y:S03]  /*98d0*/  SYNCS.PHASECHK.TRANS64.TRYWAIT P0, [R18+URZ], R17 ;  /* 0x00000011120075a7 */ /* 0x0002a6000800017f */
[----:B--2---:R-:W-:Y:S05]  /*98e0*/  @!P0 NANOSLEEP.SYNCS 0x989680 ;  /* 0x009896800000895d */ /* 0x004fea0003900000 */
[----:B------:R-:W2:Y:S02]  /*98f0*/  @!P0 SYNCS.PHASECHK.TRANS64 P0, [R18+URZ], R17 ;  /* 0x00000011120085a7 */ /* 0x000ea4000800007f */
[----:B--2---:R-:W-:Y:S05]  /*9900*/  @!P0 BRA `(.L_x_27) ;  /* 0xfffffffc00ec8947 */ /* 0x004fea000383ffff */
[----:B------:R-:W-:Y:S05]  /*9910*/  BRA `(.L_x_26) ;  /* 0xffffff8800dc7947 */ /* 0x000fea000383ffff */
.L_x_35:
[----:B0-----:R-:W-:-:S04]  /*9920*/  IMAD.U32 R17, RZ, RZ, UR15 ;  /* 0x0000000fff117e24 */ /* 0x001fc8000f8e00ff */
[----:B------:R0:W1:Y:S03]  /*9930*/  SYNCS.PHASECHK.TRANS64.TRYWAIT P0, [R17+URZ+0x8], R16 ;  /* 0x00000810110075a7 */ /* 0x000066000800017f */
[----:B-1----:R-:W-:Y:S05]  /*9940*/  @!P0 NANOSLEEP.SYNCS 0x989680 ;  /* 0x009896800000895d */ /* 0x002fea0003900000 */
[----:B------:R-:W1:Y:S02]  /*9950*/  @!P0 SYNCS.PHASECHK.TRANS64 P0, [R17+URZ+0x8], R16 ;  /* 0x00000810110085a7 */ /* 0x000e64000800007f */
[----:B-1----:R-:W-:Y:S05]  /*9960*/  @!P0 BRA `(.L_x_35) ;  /* 0xfffffffc00ec8947 */ /* 0x002fea000383ffff */
[----:B------:R-:W-:Y:S05]  /*9970*/  BRA `(.L_x_207) ;  /* 0xffffff9800347947 */ /* 0x000fea000383ffff */
.L_x_172:
[----:B------:R-:W-:Y:S01]  /*9980*/  BSSY B1, `(.L_x_208) ;  /* 0x0000006000017945 */ /* 0x000fe20003800000 */
[----:B------:R-:W-:-:S07]  /*9990*/  IMAD.MOV.U32 R10, RZ, RZ, -0x1 ;  /* 0xffffffffff0a7424 */ /* 0x000fce00078e00ff */
[----:B------:R-:W-:Y:S05]  /*99a0*/  WARPSYNC.COLLECTIVE R10, `(.L_x_209) ;  /* 0x000000000a0c7348 */ /* 0x000fea0003c00000 */
[----:B------:R-:W-:Y:S02]  /*99b0*/  ELECT P1, UR62, PT ;  /* 0x00000000003e782f */ /* 0x000fe40003820000 */
[----:B------:R-:W-:Y:S01]  /*99c0*/  MOV R10, UR62 ;  /* 0x0000003e000a7c02 */ /* 0x000fe20008000f00 */
[----:B------:R-:W-:Y:S10]  /*99d0*/  ENDCOLLECTIVE ;  /* 0x000000000000791b */ /* 0x000ff40003800000 */
.L_x_209:
[----:B------:R-:W-:Y:S05]  /*99e0*/  BSYNC B1 ;  /* 0x0000000000017941 */ /* 0x000fea0003800000 */
.L_x_208:
[----:B------:R-:W-:Y:S05]  /*99f0*/  BRA `(.L_x_210) ;  /* 0xffffffe800147947 */ /* 0x000fea000383ffff */
.L_x_175:
[----:B-1----:R1:W2:Y:S02]  /*9a00*/  SYNCS.PHASECHK.TRANS64.TRYWAIT P1, [R19+URZ+0x90], R10 ;  /* 0x0000900a130075a7 */ /* 0x0022a4000802017f */
[----:B--2---:R-:W-:Y:S05]  /*9a10*/  @!P1 NANOSLEEP.SYNCS 0x989680 ;  /* 0x009896800000995d */ /* 0x004fea0003900000 */
[----:B------:R-:W2:Y:S02]  /*9a20*/  @!P1 SYNCS.PHASECHK.TRANS64 P1, [R19+URZ+0x90], R10 ;  /* 0x0000900a130095a7 */ /* 0x000ea4000802007f */
[----:B--2---:R-:W-:Y:S05]  /*9a30*/  @!P1 BRA `(.L_x_175) ;  /* 0xfffffffc00f09947 */ /* 0x004fea000383ffff */
[----:B------:R-:W-:Y:S05]  /*9a40*/  BRA `(.L_x_211) ;  /* 0xffffffe800487947 */ /* 0x000fea000383ffff */
.L_x_184:
[----:B------:R-:W-:Y:S01]  /*9a50*/  BSSY B0, `(.L_x_212) ;  /* 0x0000006000007945 */ /* 0x000fe20003800000 */
[----:B------:R-:W-:-:S07]  /*9a60*/  IMAD.MOV.U32 R10, RZ, RZ, -0x1 ;  /* 0xffffffffff0a7424 */ /* 0x000fce00078e00ff */
[----:B------:R-:W-:Y:S05]  /*9a70*/  WARPSYNC.COLLECTIVE R10, `(.L_x_213) ;  /* 0x000000000a0c7348 */ /* 0x000fea0003c00000 */
[----:B------:R-:W-:Y:S02]  /*9a80*/  ELECT P1, UR62, PT ;  /* 0x00000000003e782f */ /* 0x000fe40003820000 */
[----:B------:R-:W-:Y:S01]  /*9a90*/  MOV R10, UR62 ;  /* 0x0000003e000a7c02 */ /* 0x000fe20008000f00 */
[----:B------:R-:W-:Y:S10]  /*9aa0*/  ENDCOLLECTIVE ;  /* 0x000000000000791b */ /* 0x000ff40003800000 */
.L_x_213:
[----:B------:R-:W-:Y:S05]  /*9ab0*/  BSYNC B0 ;  /* 0x0000000000007941 */ /* 0x000fea0003800000 */
.L_x_212:
[----:B------:R-:W-:Y:S01]  /*9ac0*/  PLOP3.LUT P0, PT, P1, PT, PT, 0x80, 0x0 ;  /* 0x000000000000781c */ /* 0x000fe20000f0f070 */
[----:B------:R-:W-:-:S12]  /*9ad0*/  BRA `(.L_x_214) ;  /* 0xfffffff0009c7947 */ /* 0x000fd8000383ffff */
.L_x_188:
[----:B0-----:R0:W1:Y:S02]  /*9ae0*/  SYNCS.PHASECHK.TRANS64.TRYWAIT P0, [R5+URZ], R2 ;  /* 0x00000002050075a7 */ /* 0x001064000800017f */
[----:B-1----:R-:W-:Y:S05]  /*9af0*/  @!P0 NANOSLEEP.SYNCS 0x989680 ;  /* 0x009896800000895d */ /* 0x002fea0003900000 */
[----:B------:R-:W1:Y:S02]  /*9b00*/  @!P0 SYNCS.PHASECHK.TRANS64 P0, [R5+URZ], R2 ;  /* 0x00000002050085a7 */ /* 0x000e64000800007f */
[----:B-1----:R-:W-:Y:S05]  /*9b10*/  @!P0 BRA `(.L_x_188) ;  /* 0xfffffffc00f08947 */ /* 0x002fea000383ffff */
[----:B------:R-:W-:Y:S05]  /*9b20*/  BRA `(.L_x_215) ;  /* 0xfffffff000dc7947 */ /* 0x000fea000383ffff */
.L_x_189:
[----:B0-----:R0:W1:Y:S02]  /*9b30*/  SYNCS.PHASECHK.TRANS64.TRYWAIT P0, [R7+URZ], R4 ;  /* 0x00000004070075a7 */ /* 0x001064000800017f */
[----:B-1----:R-:W-:Y:S05]  /*9b40*/  @!P0 NANOSLEEP.SYNCS 0x989680 ;  /* 0x009896800000895d */ /* 0x002fea0003900000 */
[----:B------:R-:W1:Y:S02]  /*9b50*/  @!P0 SYNCS.PHASECHK.TRANS64 P0, [R7+URZ], R4 ;  /* 0x00000004070085a7 */ /* 0x000e64000800007f */
[----:B-1----:R-:W-:Y:S05]  /*9b60*/  @!P0 BRA `(.L_x_189) ;  /* 0xfffffffc00f08947 */ /* 0x002fea000383ffff */
[----:B------:R-:W-:Y:S05]  /*9b70*/  BRA `(.L_x_216) ;  /* 0xfffffff000ec7947 */ /* 0x000fea000383ffff */
.L_x_190:
[----:B0-----:R0:W1:Y:S02]  /*9b80*/  SYNCS.PHASECHK.TRANS64.TRYWAIT P0, [R6+URZ], R5 ;  /* 0x00000005060075a7 */ /* 0x001064000800017f */
[----:B-1----:R-:W-:Y:S05]  /*9b90*/  @!P0 NANOSLEEP.SYNCS 0x989680 ;  /* 0x009896800000895d */ /* 0x002fea0003900000 */
[----:B------:R-:W1:Y:S02]  /*9ba0*/  @!P0 SYNCS.PHASECHK.TRANS64 P0, [R6+URZ], R5 ;  /* 0x00000005060085a7 */ /* 0x000e64000800007f */
[----:B-1----:R-:W-:Y:S05]  /*9bb0*/  @!P0 BRA `(.L_x_190) ;  /* 0xfffffffc00f08947 */ /* 0x002fea000383ffff */
[----:B------:R-:W-:Y:S05]  /*9bc0*/  BRA `(.L_x_217) ;  /* 0xfffffff000fc7947 */ /* 0x000fea000383ffff */
.L_x_191:
[----:B0-----:R0:W1:Y:S02]  /*9bd0*/  SYNCS.PHASECHK.TRANS64.TRYWAIT P0, [R9+URZ], R4 ;  /* 0x00000004090075a7 */ /* 0x001064000800017f */
[----:B-1----:R-:W-:Y:S05]  /*9be0*/  @!P0 NANOSLEEP.SYNCS 0x989680 ;  /* 0x009896800000895d */ /* 0x002fea0003900000 */
[----:B------:R-:W1:Y:S02]  /*9bf0*/  @!P0 SYNCS.PHASECHK.TRANS64 P0, [R9+URZ], R4 ;  /* 0x00000004090085a7 */ /* 0x000e64000800007f */
[----:B-1----:R-:W-:Y:S05]  /*9c00*/  @!P0 BRA `(.L_x_191) ;  /* 0xfffffffc00f08947 */ /* 0x002fea000383ffff */
[----:B------:R-:W-:Y:S05]  /*9c10*/  BRA `(.L_x_218) ;  /* 0xfffffff4000c7947 */ /* 0x000fea000383ffff */
.L_x_192:
[----:B0-----:R0:W1:Y:S02]  /*9c20*/  SYNCS.PHASECHK.TRANS64.TRYWAIT P0, [R6+URZ], R5 ;  /* 0x00000005060075a7 */ /* 0x001064000800017f */
[----:B-1----:R-:W-:Y:S05]  /*9c30*/  @!P0 NANOSLEEP.SYNCS 0x989680 ;  /* 0x009896800000895d */ /* 0x002fea0003900000 */
[----:B------:R-:W1:Y:S02]  /*9c40*/  @!P0 SYNCS.PHASECHK.TRANS64 P0, [R6+URZ], R5 ;  /* 0x00000005060085a7 */ /* 0x000e64000800007f */
[----:B-1----:R-:W-:Y:S05]  /*9c50*/  @!P0 BRA `(.L_x_192) ;  /* 0xfffffffc00f08947 */ /* 0x002fea000383ffff */
[----:B------:R-:W-:Y:S05]  /*9c60*/  BRA `(.L_x_219) ;  /* 0xfffffff4001c7947 */ /* 0x000fea000383ffff */
.L_x_193:
[----:B0-----:R0:W1:Y:S02]  /*9c70*/  SYNCS.PHASECHK.TRANS64.TRYWAIT P0, [R9+URZ], R4 ;  /* 0x00000004090075a7 */ /* 0x001064000800017f */
[----:B-1----:R-:W-:Y:S05]  /*9c80*/  @!P0 NANOSLEEP.SYNCS 0x989680 ;  /* 0x009896800000895d */ /* 0x002fea0003900000 */
[----:B------:R-:W1:Y:S02]  /*9c90*/  @!P0 SYNCS.PHASECHK.TRANS64 P0, [R9+URZ], R4 ;  /* 0x00000004090085a7 */ /* 0x000e64000800007f */
[----:B-1----:R-:W-:Y:S05]  /*9ca0*/  @!P0 BRA `(.L_x_193) ;  /* 0xfffffffc00f08947 */ /* 0x002fea000383ffff */
[----:B------:R-:W-:Y:S05]  /*9cb0*/  BRA `(.L_x_220) ;  /* 0xfffffff4002c7947 */ /* 0x000fea000383ffff */
.L_x_194:
[----:B0-----:R0:W1:Y:S02]  /*9cc0*/  SYNCS.PHASECHK.TRANS64.TRYWAIT P0, [R6+URZ], R5 ;  /* 0x00000005060075a7 */ /* 0x001064000800017f */
[----:B-1----:R-:W-:Y:S05]  /*9cd0*/  @!P0 NANOSLEEP.SYNCS 0x989680 ;  /* 0x009896800000895d */ /* 0x002fea0003900000 */
[----:B------:R-:W1:Y:S02]  /*9ce0*/  @!P0 SYNCS.PHASECHK.TRANS64 P0, [R6+URZ], R5 ;  /* 0x00000005060085a7 */ /* 0x000e64000800007f */
[----:B-1----:R-:W-:Y:S05]  /*9cf0*/  @!P0 BRA `(.L_x_194) ;  /* 0xfffffffc00f08947 */ /* 0x002fea000383ffff */
[----:B------:R-:W-:Y:S05]  /*9d00*/  BRA `(.L_x_221) ;  /* 0xfffffff4003c7947 */ /* 0x000fea000383ffff */
.L_x_195:
[----:B0-----:R0:W1:Y:S02]  /*9d10*/  SYNCS.PHASECHK.TRANS64.TRYWAIT P0, [R9+URZ], R4 ;  /* 0x00000004090075a7 */ /* 0x001064000800017f */
[----:B-1----:R-:W-:Y:S05]  /*9d20*/  @!P0 NANOSLEEP.SYNCS 0x989680 ;  /* 0x009896800000895d */ /* 0x002fea0003900000 */
[----:B------:R-:W1:Y:S02]  /*9d30*/  @!P0 SYNCS.PHASECHK.TRANS64 P0, [R9+URZ], R4 ;  /* 0x00000004090085a7 */ /* 0x000e64000800007f */
[----:B-1----:R-:W-:Y:S05]  /*9d40*/  @!P0 BRA `(.L_x_195) ;  /* 0xfffffffc00f08947 */ /* 0x002fea000383ffff */
[----:B------:R-:W-:Y:S05]  /*9d50*/  BRA `(.L_x_222) ;  /* 0xfffffff4004c7947 */ /* 0x000fea000383ffff */
.L_x_196:
[----:B0-----:R0:W1:Y:S02]  /*9d60*/  SYNCS.PHASECHK.TRANS64.TRYWAIT P0, [R6+URZ], R5 ;  /* 0x00000005060075a7 */ /* 0x001064000800017f */
[----:B-1----:R-:W-:Y:S05]  /*9d70*/  @!P0 NANOSLEEP.SYNCS 0x989680 ;  /* 0x009896800000895d */ /* 0x002fea0003900000 */
[----:B------:R-:W1:Y:S02]  /*9d80*/  @!P0 SYNCS.PHASECHK.TRANS64 P0, [R6+URZ], R5 ;  /* 0x00000005060085a7 */ /* 0x000e64000800007f */
[----:B-1----:R-:W-:Y:S05]  /*9d90*/  @!P0 BRA `(.L_x_196) ;  /* 0xfffffffc00f08947 */ /* 0x002fea000383ffff */
[----:B------:R-:W-:Y:S05]  /*9da0*/  BRA `(.L_x_223) ;  /* 0xfffffff4005c7947 */ /* 0x000fea000383ffff */
.L_x_197:
[----:B0-----:R0:W1:Y:S02]  /*9db0*/  SYNCS.PHASECHK.TRANS64.TRYWAIT P0, [R9+URZ], R4 ;  /* 0x00000004090075a7 */ /* 0x001064000800017f */
[----:B-1----:R-:W-:Y:S05]  /*9dc0*/  @!P0 NANOSLEEP.SYNCS 0x989680 ;  /* 0x009896800000895d */ /* 0x002fea0003900000 */
[----:B------:R-:W1:Y:S02]  /*9dd0*/  @!P0 SYNCS.PHASECHK.TRANS64 P0, [R9+URZ], R4 ;  /* 0x00000004090085a7 */ /* 0x000e64000800007f */
[----:B-1----:R-:W-:Y:S05]  /*9de0*/  @!P0 BRA `(.L_x_197) ;  /* 0xfffffffc00f08947 */ /* 0x002fea000383ffff */
[----:B------:R-:W-:Y:S05]  /*9df0*/  BRA `(.L_x_224) ;  /* 0xfffffff4006c7947 */ /* 0x000fea000383ffff */
.L_x_198:
[----:B0-----:R0:W1:Y:S02]  /*9e00*/  SYNCS.PHASECHK.TRANS64.TRYWAIT P0, [R6+URZ], R5 ;  /* 0x00000005060075a7 */ /* 0x001064000800017f */
[----:B-1----:R-:W-:Y:S05]  /*9e10*/  @!P0 NANOSLEEP.SYNCS 0x989680 ;  /* 0x009896800000895d */ /* 0x002fea0003900000 */
[----:B------:R-:W1:Y:S02]  /*9e20*/  @!P0 SYNCS.PHASECHK.TRANS64 P0, [R6+URZ], R5 ;  /* 0x00000005060085a7 */ /* 0x000e64000800007f */
[----:B-1----:R-:W-:Y:S05]  /*9e30*/  @!P0 BRA `(.L_x_198) ;  /* 0xfffffffc00f08947 */ /* 0x002fea000383ffff */
[----:B------:R-:W-:Y:S05]  /*9e40*/  BRA `(.L_x_225) ;  /* 0xfffffff4007c7947 */ /* 0x000fea000383ffff */
.L_x_199:
[----:B0-----:R0:W1:Y:S02]  /*9e50*/  SYNCS.PHASECHK.TRANS64.TRYWAIT P0, [R9+URZ], R4 ;  /* 0x00000004090075a7 */ /* 0x001064000800017f */
[----:B-1----:R-:W-:Y:S05]  /*9e60*/  @!P0 NANOSLEEP.SYNCS 0x989680 ;  /* 0x009896800000895d */ /* 0x002fea0003900000 */
[----:B------:R-:W1:Y:S02]  /*9e70*/  @!P0 SYNCS.PHASECHK.TRANS64 P0, [R9+URZ], R4 ;  /* 0x00000004090085a7 */ /* 0x000e64000800007f */
[----:B-1----:R-:W-:Y:S05]  /*9e80*/  @!P0 BRA `(.L_x_199) ;  /* 0xfffffffc00f08947 */ /* 0x002fea000383ffff */
[----:B------:R-:W-:Y:S05]  /*9e90*/  BRA `(.L_x_226) ;  /* 0xfffffff4008c7947 */ /* 0x000fea000383ffff */
.L_x_200:
[----:B0-----:R0:W1:Y:S02]  /*9ea0*/  SYNCS.PHASECHK.TRANS64.TRYWAIT P0, [R6+URZ], R5 ;  /* 0x00000005060075a7 */ /* 0x001064000800017f */
[----:B-1----:R-:W-:Y:S05]  /*9eb0*/  @!P0 NANOSLEEP.SYNCS 0x989680 ;  /* 0x009896800000895d */ /* 0x002fea0003900000 */
[----:B------:R-:W1:Y:S02]  /*9ec0*/  @!P0 SYNCS.PHASECHK.TRANS64 P0, [R6+URZ], R5 ;  /* 0x00000005060085a7 */ /* 0x000e64000800007f */
[----:B-1----:R-:W-:Y:S05]  /*9ed0*/  @!P0 BRA `(.L_x_200) ;  /* 0xfffffffc00f08947 */ /* 0x002fea000383ffff */
[----:B------:R-:W-:Y:S05]  /*9ee0*/  BRA `(.L_x_227) ;  /* 0xfffffff4009c7947 */ /* 0x000fea000383ffff */
.L_x_201:
[----:B0-----:R0:W1:Y:S02]  /*9ef0*/  SYNCS.PHASECHK.TRANS64.TRYWAIT P0, [R9+URZ], R4 ;  /* 0x00000004090075a7 */ /* 0x001064000800017f */
[----:B-1----:R-:W-:Y:S05]  /*9f00*/  @!P0 NANOSLEEP.SYNCS 0x989680 ;  /* 0x009896800000895d */ /* 0x002fea0003900000 */
[----:B------:R-:W1:Y:S02]  /*9f10*/  @!P0 SYNCS.PHASECHK.TRANS64 P0, [R9+URZ], R4 ;  /* 0x00000004090085a7 */ /* 0x000e64000800007f */
[----:B-1----:R-:W-:Y:S05]  /*9f20*/  @!P0 BRA `(.L_x_201) ;  /* 0xfffffffc00f08947 */ /* 0x002fea000383ffff */
[----:B------:R-:W-:Y:S05]  /*9f30*/  BRA `(.L_x_228) ;  /* 0xfffffff400ac7947 */ /* 0x000fea000383ffff */
.L_x_202:
[----:B0-----:R0:W1:Y:S02]  /*9f40*/  SYNCS.PHASECHK.TRANS64.TRYWAIT P0, [R6+URZ], R5 ;  /* 0x00000005060075a7 */ /* 0x001064000800017f */
[----:B-1----:R-:W-:Y:S05]  /*9f50*/  @!P0 NANOSLEEP.SYNCS 0x989680 ;  /* 0x009896800000895d */ /* 0x002fea0003900000 */
[----:B------:R-:W1:Y:S02]  /*9f60*/  @!P0 SYNCS.PHASECHK.TRANS64 P0, [R6+URZ], R5 ;  /* 0x00000005060085a7 */ /* 0x000e64000800007f */
[----:B-1----:R-:W-:Y:S05]  /*9f70*/  @!P0 BRA `(.L_x_202) ;  /* 0xfffffffc00f08947 */ /* 0x002fea000383ffff */
[----:B------:R-:W-:Y:S05]  /*9f80*/  BRA `(.L_x_229) ;  /* 0xfffffff400bc7947 */ /* 0x000fea000383ffff */
.L_x_203:
[----:B0-----:R0:W1:Y:S02]  /*9f90*/  SYNCS.PHASECHK.TRANS64.TRYWAIT P0, [R9+URZ], R4 ;  /* 0x00000004090075a7 */ /* 0x001064000800017f */
[----:B-1----:R-:W-:Y:S05]  /*9fa0*/  @!P0 NANOSLEEP.SYNCS 0x989680 ;  /* 0x009896800000895d */ /* 0x002fea0003900000 */
[----:B------:R-:W1:Y:S02]  /*9fb0*/  @!P0 SYNCS.PHASECHK.TRANS64 P0, [R9+URZ], R4 ;  /* 0x00000004090085a7 */ /* 0x000e64000800007f */
[----:B-1----:R-:W-:Y:S05]  /*9fc0*/  @!P0 BRA `(.L_x_203) ;  /* 0xfffffffc00f08947 */ /* 0x002fea000383ffff */
[----:B------:R-:W-:Y:S05]  /*9fd0*/  BRA `(.L_x_230) ;  /* 0xfffffff400cc7947 */ /* 0x000fea000383ffff */
.L_x_204:
[----:B0-----:R0:W1:Y:S02]  /*9fe0*/  SYNCS.PHASECHK.TRANS64.TRYWAIT P0, [R6+URZ], R5 ;  /* 0x00000005060075a7 */ /* 0x001064000800017f */
[----:B-1----:R-:W-:Y:S05]  /*9ff0*/  @!P0 NANOSLEEP.SYNCS 0x989680 ;  /* 0x009896800000895d */ /* 0x002fea0003900000 */
[----:B------:R-:W1:Y:S02]  /*a000*/  @!P0 SYNCS.PHASECHK.TRANS64 P0, [R6+URZ], R5 ;  /* 0x00000005060085a7 */ /* 0x000e64000800007f */
[----:B-1----:R-:W-:Y:S05]  /*a010*/  @!P0 BRA `(.L_x_204) ;  /* 0xfffffffc00f08947 */ /* 0x002fea000383ffff */
[----:B------:R-:W-:Y:S05]  /*a020*/  BRA `(.L_x_231) ;  /* 0xfffffff400d47947 */ /* 0x000fea000383ffff */
.L_x_232:
[----:B------:R-:W-:-:S00]  /*a030*/  BRA `(.L_x_232) ;  /* 0xfffffffc00fc7947 */ /* 0x000fc0000383ffff */
[----:B------:R-:W-:-:S00]  /*a040*/  NOP ;  /* 0x0000000000007918 */ /* 0x000fc00000000000 */
        /* <DEDUP_REMOVED lines=11> */
.L_x_233:


//--------------------- .nv.shared._ZN7cutlass13device_kernelINS_4gemm6kernel13GemmUniversalIN4cute5tupleIJiiiiEEENS1_10collective13CollectiveMmaINS1_37MainloopSm90TmaGmmaWarpSpecializedFP8ILi18ENS5_IJNS4_1CILi1EEESB_SB_EEENS1_32KernelTmaWarpSpecializedPingpongEEENS5_IJNSA_ILi64EEENSA_ILi128EEESF_EEENS_12float_e4m3_tENS5_IJlSB_lEEESI_SJ_NS4_8TiledMMAINS4_8MMA_AtomIJNS4_4SM904GMMA31MMA_64x128x32_F32E4M3E4M3_SS_TNILNSN_7ScaleInE1ELSP_1EEEEEENS4_6LayoutISC_NS5_IJNSA_ILi0EEEST_ST_EEEEENS5_IJNS4_10UnderscoreESW_SW_EEEEENS4_13SM90_TMA_LOADENS4_14ComposedLayoutINS4_7SwizzleILi2ELi4ELi3EEENS4_18smem_ptr_flag_bitsILi8EEENSS_INS5_IJNSA_ILi8EEESF_EEENS5_IJSF_SB_EEEEEEEvNS4_8identityESZ_S19_vS1A_EENS_8epilogue10collective6detail29Sm90TmaWarpSpecializedAdapterINS1D_15DefaultEpilogueISI_SJ_SJ_NS1C_6thread17LinearCombinationISI_Li1EffLNS1H_9ScaleType4KindE0ELNS_15FloatRoundStyleE2ESI_EENS1_15EpilogueDefaultEEEEEvvEEEEvNT_6ParamsE --------------------------
	.section	.nv.shared._ZN7cutlass13device_kernelINS_4gemm6kernel13GemmUniversalIN4cute5tupleIJiiiiEEENS1_10collective13CollectiveMmaINS1_37MainloopSm90TmaGmmaWarpSpecializedFP8ILi18ENS5_IJNS4_1CILi1EEESB_SB_EEENS1_32KernelTmaWarpSpecializedPingpongEEENS5_IJNSA_ILi64EEENSA_ILi128EEESF_EEENS_12float_e4m3_tENS5_IJlSB_lEEESI_SJ_NS4_8TiledMMAINS4_8MMA_AtomIJNS4_4SM904GMMA31MMA_64x128x32_F32E4M3E4M3_SS_TNILNSN_7ScaleInE1ELSP_1EEEEEENS4_6LayoutISC_NS5_IJNSA_ILi0EEEST_ST_EEEEENS5_IJNS4_10UnderscoreESW_SW_EEEEENS4_13SM90_TMA_LOADENS4_14ComposedLayoutINS4_7SwizzleILi2ELi4ELi3EEENS4_18smem_ptr_flag_bitsILi8EEENSS_INS5_IJNSA_ILi8EEESF_EEENS5_IJSF_SB_EEEEEEEvNS4_8identityESZ_S19_vS1A_EENS_8epilogue10collective6detail29Sm90TmaWarpSpecializedAdapterINS1D_15DefaultEpilogueISI_SJ_SJ_NS1C_6thread17LinearCombinationISI_Li1EffLNS1H_9ScaleType4KindE0ELNS_15FloatRoundStyleE2ESI_EENS1_15EpilogueDefaultEEEEEvvEEEEvNT_6ParamsE,"aw",@nobits
	.sectionflags	@""
	.align	16
	.zero		1024


//--------------------- .nv.shared.reserved.0     --------------------------
	.section	.nv.shared.reserved.0,"aw",@nobits
	.weak		__nv_reservedSMEM_offset_0_alias
	.size		__nv_reservedSMEM_offset_0_alias, 0, 0
	.other		__nv_reservedSMEM_offset_0_alias,@"STO_CUDA_RESERVED_SHARED STV_DEFAULT"
__nv_reservedSMEM_offset_0_alias:
	.zero		0


//--------------------- .nv.global                --------------------------
	.section	.nv.global,"aw",@nobits
.nv.global:
	.type		_ZN40_INTERNAL_7e176479_4_k_cu_5212cac9_277984cute1_E,@object
	.size		_ZN40_INTERNAL_7e176479_4_k_cu_5212cac9_277984cute1_E,(_ZN40_INTERNAL_7e176479_4_k_cu_5212cac9_277984cuda3std3__45__cpo6cbeginE - _ZN40_INTERNAL_7e176479_4_k_cu_5212cac9_277984cute1_E)
_ZN40_INTERNAL_7e176479_4_k_cu_5212cac9_277984cute1_E:
	.zero		1
	.type		_ZN40_INTERNAL_7e176479_4_k_cu_5212cac9_277984cuda3std3__45__cpo6cbeginE,@object
	.size		_ZN40_INTERNAL_7e176479_4_k_cu_5212cac9_277984cuda3std3__45__cpo6cbeginE,(_ZN40_INTERNAL_7e176479_4_k_cu_5212cac9_277984cuda3std3__48in_placeE - _ZN40_INTERNAL_7e176479_4_k_cu_5212cac9_277984cuda3std3__45__cpo6cbeginE)
_ZN40_INTERNAL_7e176479_4_k_cu_5212cac9_277984cuda3std3__45__cpo6cbeginE:
	.zero		1
	.type		_ZN40_INTERNAL_7e176479_4_k_cu_5212cac9_277984cuda3std3__48in_placeE,@object
	.size		_ZN40_INTERNAL_7e176479_4_k_cu_5212cac9_277984cuda3std3__48in_placeE,(_ZN40_INTERNAL_7e176479_4_k_cu_5212cac9_277984cuda3std6ranges3__45__cpo9iter_moveE - _ZN40_INTERNAL_7e176479_4_k_cu_5212cac9_277984cuda3std3__48in_placeE)
_ZN40_INTERNAL_7e176479_4_k_cu_5212cac9_277984cuda3std3__48in_placeE:
	.zero		1
	.type		_ZN40_INTERNAL_7e176479_4_k_cu_5212cac9_277984cuda3std6ranges3__45__cpo9iter_moveE,@object
	.size		_ZN40_INTERNAL_7e176479_4_k_cu_5212cac9_277984cuda3std6ranges3__45__cpo9iter_moveE,(_ZN40_INTERNAL_7e176479_4_k_cu_5212cac9_277984cuda3std3__45__cpo5beginE - _ZN40_INTERNAL_7e176479_4_k_cu_5212cac9_277984cuda3std6ranges3__45__cpo9iter_moveE)
_ZN40_INTERNAL_7e176479_4_k_cu_5212cac9_277984cuda3std6ranges3__45__cpo9iter_moveE:
	.zero		1
	.type		_ZN40_INTERNAL_7e176479_4_k_cu_5212cac9_277984cuda3std3__45__cpo5beginE,@object
	.size		_ZN40_INTERNAL_7e176479_4_k_cu_5212cac9_277984cuda3std3__45__cpo5beginE,(_ZN40_INTERNAL_7e176479_4_k_cu_5212cac9_277984cuda3std3__442_GLOBAL__N__7e176479_4_k_cu_5212cac9_277986ignoreE - _ZN40_INTERNAL_7e176479_4_k_cu_5212cac9_277984cuda3std3__45__cpo5beginE)
_ZN40_INTERNAL_7e176479_4_k_cu_5212cac9_277984cuda3std3__45__cpo5beginE:
	.zero		1
	.type		_ZN40_INTERNAL_7e176479_4_k_cu_5212cac9_277984cuda3std3__442_GLOBAL__N__7e176479_4_k_cu_5212cac9_277986ignoreE,@object
	.size		_ZN40_INTERNAL_7e176479_4_k_cu_5212cac9_277984cuda3std3__442_GLOBAL__N__7e176479_4_k_cu_5212cac9_277986ignoreE,(_ZN40_INTERNAL_7e176479_4_k_cu_5212cac9_277984cute7productE - _ZN40_INTERNAL_7e176479_4_k_cu_5212cac9_277984cuda3std3__442_GLOBAL__N__7e176479_4_k_cu_5212cac9_277986ignoreE)
_ZN40_INTERNAL_7e176479_4_k_cu_5212cac9_277984cuda3std3__442_GLOBAL__N__7e176479_4_k_cu_5212cac9_277986ignoreE:
	.zero		1
	.type		_ZN40_INTERNAL_7e176479_4_k_cu_5212cac9_277984cute7productE,@object
	.size		_ZN40_INTERNAL_7e176479_4_k_cu_5212cac9_277984cute7productE,(_ZN40_INTERNAL_7e176479_4_k_cu_5212cac9_277984cuda3std3__45__cpo3endE - _ZN40_INTERNAL_7e176479_4_k_cu_5212cac9_277984cute7productE)
_ZN40_INTERNAL_7e176479_4_k_cu_5212cac9_277984cute7productE:
	.zero		1
	.type		_ZN40_INTERNAL_7e176479_4_k_cu_5212cac9_277984cuda3std3__45__cpo3endE,@object
	.size		_ZN40_INTERNAL_7e176479_4_k_cu_5212cac9_277984cuda3std3__45__cpo3endE,(_ZN40_INTERNAL_7e176479_4_k_cu_5212cac9_277984cuda3std3__419piecewise_constructE - _ZN40_INTERNAL_7e176479_4_k_cu_5212cac9_277984cuda3std3__45__cpo3endE)
_ZN40_INTERNAL_7e176479_4_k_cu_5212cac9_277984cuda3std3__45__cpo3endE:
	.zero		1
	.type		_ZN40_INTERNAL_7e176479_4_k_cu_5212cac9_277984cuda3std3__419piecewise_constructE,@object
	.size		_ZN40_INTERNAL_7e176479_4_k_cu_5212cac9_277984cuda3std3__419piecewise_constructE,(_ZN40_INTERNAL_7e176479_4_k_cu_5212cac9_277984cuda3std3__45__cpo4cendE - _ZN40_INTERNAL_7e176479_4_k_cu_5212cac9_277984cuda3std3__419piecewise_constructE)
_ZN40_INTERNAL_7e176479_4_k_cu_5212cac9_277984cuda3std3__419piecewise_constructE:
	.zero		1
	.type		_ZN40_INTERNAL_7e176479_4_k_cu_5212cac9_277984cuda3std3__45__cpo4cendE,@object
	.size		_ZN40_INTERNAL_7e176479_4_k_cu_5212cac9_277984cuda3std3__45__cpo4cendE,(_ZN40_INTERNAL_7e176479_4_k_cu_5212cac9_277984cuda3std6ranges3__45__cpo4swapE - _ZN40_INTERNAL_7e176479_4_k_cu_5212cac9_277984cuda3std3__45__cpo4cendE)
_ZN40_INTERNAL_7e176479_4_k_cu_5212cac9_277984cuda3std3__45__cpo4cendE:
	.zero		1
	.type		_ZN40_INTERNAL_7e176479_4_k_cu_5212cac9_277984cuda3std6ranges3__45__cpo4swapE,@object
	.size		_ZN40_INTERNAL_7e176479_4_k_cu_5212cac9_277984cuda3std6ranges3__45__cpo4swapE,(.L_7 - _ZN40_INTERNAL_7e176479_4_k_cu_5212cac9_277984cuda3std6ranges3__45__cpo4swapE)
_ZN40_INTERNAL_7e176479_4_k_cu_5212cac9_277984cuda3std6ranges3__45__cpo4swapE:
	.zero		1
.L_7:


//--------------------- .nv.constant0._ZN7cutlass13device_kernelINS_4gemm6kernel13GemmUniversalIN4cute5tupleIJiiiiEEENS1_10collective13CollectiveMmaINS1_37MainloopSm90TmaGmmaWarpSpecializedFP8ILi18ENS5_IJNS4_1CILi1EEESB_SB_EEENS1_32KernelTmaWarpSpecializedPingpongEEENS5_IJNSA_ILi64EEENSA_ILi128EEESF_EEENS_12float_e4m3_tENS5_IJlSB_lEEESI_SJ_NS4_8TiledMMAINS4_8MMA_AtomIJNS4_4SM904GMMA31MMA_64x128x32_F32E4M3E4M3_SS_TNILNSN_7ScaleInE1ELSP_1EEEEEENS4_6LayoutISC_NS5_IJNSA_ILi0EEEST_ST_EEEEENS5_IJNS4_10UnderscoreESW_SW_EEEEENS4_13SM90_TMA_LOADENS4_14ComposedLayoutINS4_7SwizzleILi2ELi4ELi3EEENS4_18smem_ptr_flag_bitsILi8EEENSS_INS5_IJNSA_ILi8EEESF_EEENS5_IJSF_SB_EEEEEEEvNS4_8identityESZ_S19_vS1A_EENS_8epilogue10collective6detail29Sm90TmaWarpSpecializedAdapterINS1D_15DefaultEpilogueISI_SJ_SJ_NS1C_6thread17LinearCombinationISI_Li1EffLNS1H_9ScaleType4KindE0ELNS_15FloatRoundStyleE2ESI_EENS1_15EpilogueDefaultEEEEEvvEEEEvNT_6ParamsE --------------------------
	.section	.nv.constant0._ZN7cutlass13device_kernelINS_4gemm6kernel13GemmUniversalIN4cute5tupleIJiiiiEEENS1_10collective13CollectiveMmaINS1_37MainloopSm90TmaGmmaWarpSpecializedFP8ILi18ENS5_IJNS4_1CILi1EEESB_SB_EEENS1_32KernelTmaWarpSpecializedPingpongEEENS5_IJNSA_ILi64EEENSA_ILi128EEESF_EEENS_12float_e4m3_tENS5_IJlSB_lEEESI_SJ_NS4_8TiledMMAINS4_8MMA_AtomIJNS4_4SM904GMMA31MMA_64x128x32_F32E4M3E4M3_SS_TNILNSN_7ScaleInE1ELSP_1EEEEEENS4_6LayoutISC_NS5_IJNSA_ILi0EEEST_ST_EEEEENS5_IJNS4_10UnderscoreESW_SW_EEEEENS4_13SM90_TMA_LOADENS4_14ComposedLayoutINS4_7SwizzleILi2ELi4ELi3EEENS4_18smem_ptr_flag_bitsILi8EEENSS_INS5_IJNSA_ILi8EEESF_EEENS5_IJSF_SB_EEEEEEEvNS4_8identityESZ_S19_vS1A_EENS_8epilogue10collective6detail29Sm90TmaWarpSpecializedAdapterINS1D_15DefaultEpilogueISI_SJ_SJ_NS1C_6thread17LinearCombinationISI_Li1EffLNS1H_9ScaleType4KindE0ELNS_15FloatRoundStyleE2ESI_EENS1_15EpilogueDefaultEEEEEvvEEEEvNT_6ParamsE,"a",@progbits
	.sectionflags	@""
	.align	4
.nv.constant0._ZN7cutlass13device_kernelINS_4gemm6kernel13GemmUniversalIN4cute5tupleIJiiiiEEENS1_10collective13CollectiveMmaINS1_37MainloopSm90TmaGmmaWarpSpecializedFP8ILi18ENS5_IJNS4_1CILi1EEESB_SB_EEENS1_32KernelTmaWarpSpecializedPingpongEEENS5_IJNSA_ILi64EEENSA_ILi128EEESF_EEENS_12float_e4m3_tENS5_IJlSB_lEEESI_SJ_NS4_8TiledMMAINS4_8MMA_AtomIJNS4_4SM904GMMA31MMA_64x128x32_F32E4M3E4M3_SS_TNILNSN_7ScaleInE1ELSP_1EEEEEENS4_6LayoutISC_NS5_IJNSA_ILi0EEEST_ST_EEEEENS5_IJNS4_10UnderscoreESW_SW_EEEEENS4_13SM90_TMA_LOADENS4_14ComposedLayoutINS4_7SwizzleILi2ELi4ELi3EEENS4_18smem_ptr_flag_bitsILi8EEENSS_INS5_IJNSA_ILi8EEESF_EEENS5_IJSF_SB_EEEEEEEvNS4_8identityESZ_S19_vS1A_EENS_8epilogue10collective6detail29Sm90TmaWarpSpecializedAdapterINS1D_15DefaultEpilogueISI_SJ_SJ_NS1C_6thread17LinearCombinationISI_Li1EffLNS1H_9ScaleType4KindE0ELNS_15FloatRoundStyleE2ESI_EENS1_15EpilogueDefaultEEEEEvvEEEEvNT_6ParamsE:
	.zero		1664


//--------------------- SYMBOLS --------------------------

	.type		.nv.reservedSmem.offset0,@object
	.size		.nv.reservedSmem.offset0,0x4
